// auto-generated by cutlass_sweep.gemm — config: {"arch": "sm_90", "cluster_m": 1, "cluster_n": 1, "dtype": "tf32", "stages": 3, "tile_k": 128, "tile_m": 128, "tile_n": 64}
#include "cutlass/cutlass.h"
#include "cutlass/gemm/collective/collective_builder.hpp"
#include "cutlass/gemm/device/gemm_universal_adapter.h"
#include "cutlass/gemm/kernel/gemm_universal.hpp"
#include "cutlass/epilogue/collective/collective_builder.hpp"

using ElemA = cutlass::tfloat32_t;
using ElemB = cutlass::tfloat32_t;
using ElemCD = cutlass::tfloat32_t;
using Acc  = float;
using TileShape    = cute::Shape<cute::_128, cute::_64, cute::_128>;
using ClusterShape = cute::Shape<cute::_1, cute::_1, cute::_1>;

using CollectiveEpilogue = typename cutlass::epilogue::collective::CollectiveBuilder<
    cutlass::arch::Sm90, cutlass::arch::OpClassTensorOp,
    TileShape, ClusterShape,
    cutlass::epilogue::collective::EpilogueTileAuto,
    Acc, Acc,
    ElemCD, cutlass::layout::RowMajor, 128 / cutlass::sizeof_bits<ElemCD>::value,
    ElemCD, cutlass::layout::RowMajor, 128 / cutlass::sizeof_bits<ElemCD>::value,
    cutlass::epilogue::collective::EpilogueScheduleAuto
  >::CollectiveOp;

using CollectiveMainloop = typename cutlass::gemm::collective::CollectiveBuilder<
    cutlass::arch::Sm90, cutlass::arch::OpClassTensorOp,
    ElemA, cutlass::layout::RowMajor, 128 / cutlass::sizeof_bits<ElemA>::value,
    ElemB, cutlass::layout::ColumnMajor, 128 / cutlass::sizeof_bits<ElemB>::value,
    Acc,
    TileShape, ClusterShape,
    cutlass::gemm::collective::StageCount<3>,
    cutlass::gemm::collective::KernelScheduleAuto
  >::CollectiveOp;

using GemmKernel = cutlass::gemm::kernel::GemmUniversal<
    cute::Shape<int,int,int,int>,
    CollectiveMainloop,
    CollectiveEpilogue
>;
using Gemm = cutlass::gemm::device::GemmUniversalAdapter<GemmKernel>;

// Force the device kernel symbol into the cubin without needing a host main.
auto* _anchor = &cutlass::device_kernel<GemmKernel>;


// ===== COMPILED SASS (sm_90a) =====

	.target	sm_90a

	.elftype	@"ET_EXEC"


//--------------------- .note.nv.tkinfo           --------------------------
	.section	.note.nv.tkinfo,"",@"SHT_NOTE"
	.sectionflags	@"SHF_NOTE_NV_TKINFO"
	.tkinfo
        /*0018*/ 	.word	0x00000002
        /*0030*/ 	.string	""
        /*0030*/ 	.string	"ptxas"
        /*0030*/ 	.string	"Cuda compilation tools, release 13.0, V13.0.88"
        /*0030*/ 	.string	"Build cuda_13.0.r13.0/compiler.36424714_0"
        /*0030*/ 	.string	"-arch sm_90a -m 64 "



//--------------------- .note.nv.cuinfo           --------------------------
	.section	.note.nv.cuinfo,"",@"SHT_NOTE"
	.sectionflags	@"SHF_NOTE_NV_CUINFO"
        /*0018*/ 	.short	0x0002
        /*001a*/ 	.short	0x005a
        /*001c*/ 	.short	0x0082
	.zero		2


//--------------------- .nv.info                  --------------------------
	.section	.nv.info,"",@"SHT_CUDA_INFO"
	.align	4


	//----- nvinfo : EIATTR_REGCOUNT
	.align		4
        /*0000*/ 	.byte	0x04, 0x2f
        /*0002*/ 	.short	(.L_15 - .L_14)
	.align		4
.L_14:
        /*0004*/ 	.word	index@(_ZN7cutlass13device_kernelINS_4gemm6kernel13GemmUniversalIN4cute5tupleIJiiiiEEENS1_10collective13CollectiveMmaINS1_34MainloopSm90TmaGmmaWarpSpecializedILi3ENS5_IJNS4_1CILi1EEESB_SB_EEENS1_35KernelTmaWarpSpecializedCooperativeEEENS5_IJNSA_ILi128EEENSA_ILi64EEESF_EEENS_10tfloat32_tENS5_IJlSB_lEEESI_SJ_NS4_8TiledMMAINS4_8MMA_AtomIJNS4_4SM904GMMA29MMA_64x64x8_F32TF32TF32_SS_TNILNSN_7ScaleInE1ELSP_1EEEEEENS4_6LayoutINS5_IJNSA_ILi2EEESB_SB_EEENS5_IJSB_NSA_ILi0EEESV_EEEEENS5_IJNS4_10UnderscoreESY_SY_EEEEENS4_13SM90_TMA_LOADENS4_14ComposedLayoutINS4_7SwizzleILi3ELi4ELi3EEENS4_18smem_ptr_flag_bitsILi32EEENSS_INS5_IJNSA_ILi8EEENSA_ILi32EEEEEENS5_IJS18_SB_EEEEEEEvNS4_8identityES11_S1C_vS1D_EENS_8epilogue10collective6detail29Sm90TmaWarpSpecializedAdapterINS1G_15DefaultEpilogueISI_SJ_SJ_NS1F_6thread17LinearCombinationISI_Li1EffLNS1K_9ScaleType4KindE0ELNS_15FloatRoundStyleE2ESI_EENS1_15EpilogueDefaultEEEEEvvEEEEvNT_6ParamsE)
        /*0008*/ 	.word	0x000000a8


	//----- nvinfo : EIATTR_FRAME_SIZE
	.align		4
.L_15:
        /*000c*/ 	.byte	0x04, 0x11
        /*000e*/ 	.short	(.L_17 - .L_16)
	.align		4
.L_16:
        /*0010*/ 	.word	index@(_ZN7cutlass13device_kernelINS_4gemm6kernel13GemmUniversalIN4cute5tupleIJiiiiEEENS1_10collective13CollectiveMmaINS1_34MainloopSm90TmaGmmaWarpSpecializedILi3ENS5_IJNS4_1CILi1EEESB_SB_EEENS1_35KernelTmaWarpSpecializedCooperativeEEENS5_IJNSA_ILi128EEENSA_ILi64EEESF_EEENS_10tfloat32_tENS5_IJlSB_lEEESI_SJ_NS4_8TiledMMAINS4_8MMA_AtomIJNS4_4SM904GMMA29MMA_64x64x8_F32TF32TF32_SS_TNILNSN_7ScaleInE1ELSP_1EEEEEENS4_6LayoutINS5_IJNSA_ILi2EEESB_SB_EEENS5_IJSB_NSA_ILi0EEESV_EEEEENS5_IJNS4_10UnderscoreESY_SY_EEEEENS4_13SM90_TMA_LOADENS4_14ComposedLayoutINS4_7SwizzleILi3ELi4ELi3EEENS4_18smem_ptr_flag_bitsILi32EEENSS_INS5_IJNSA_ILi8EEENSA_ILi32EEEEEENS5_IJS18_SB_EEEEEEEvNS4_8identityES11_S1C_vS1D_EENS_8epilogue10collective6detail29Sm90TmaWarpSpecializedAdapterINS1G_15DefaultEpilogueISI_SJ_SJ_NS1F_6thread17LinearCombinationISI_Li1EffLNS1K_9ScaleType4KindE0ELNS_15FloatRoundStyleE2ESI_EENS1_15EpilogueDefaultEEEEEvvEEEEvNT_6ParamsE)
        /*0014*/ 	.word	0x00000000


	//----- nvinfo : EIATTR_MIN_STACK_SIZE
	.align		4
.L_17:
        /*0018*/ 	.byte	0x04, 0x12
        /*001a*/ 	.short	(.L_19 - .L_18)
	.align		4
.L_18:
        /*001c*/ 	.word	index@(_ZN7cutlass13device_kernelINS_4gemm6kernel13GemmUniversalIN4cute5tupleIJiiiiEEENS1_10collective13CollectiveMmaINS1_34MainloopSm90TmaGmmaWarpSpecializedILi3ENS5_IJNS4_1CILi1EEESB_SB_EEENS1_35KernelTmaWarpSpecializedCooperativeEEENS5_IJNSA_ILi128EEENSA_ILi64EEESF_EEENS_10tfloat32_tENS5_IJlSB_lEEESI_SJ_NS4_8TiledMMAINS4_8MMA_AtomIJNS4_4SM904GMMA29MMA_64x64x8_F32TF32TF32_SS_TNILNSN_7ScaleInE1ELSP_1EEEEEENS4_6LayoutINS5_IJNSA_ILi2EEESB_SB_EEENS5_IJSB_NSA_ILi0EEESV_EEEEENS5_IJNS4_10UnderscoreESY_SY_EEEEENS4_13SM90_TMA_LOADENS4_14ComposedLayoutINS4_7SwizzleILi3ELi4ELi3EEENS4_18smem_ptr_flag_bitsILi32EEENSS_INS5_IJNSA_ILi8EEENSA_ILi32EEEEEENS5_IJS18_SB_EEEEEEEvNS4_8identityES11_S1C_vS1D_EENS_8epilogue10collective6detail29Sm90TmaWarpSpecializedAdapterINS1G_15DefaultEpilogueISI_SJ_SJ_NS1F_6thread17LinearCombinationISI_Li1EffLNS1K_9ScaleType4KindE0ELNS_15FloatRoundStyleE2ESI_EENS1_15EpilogueDefaultEEEEEvvEEEEvNT_6ParamsE)
        /*0020*/ 	.word	0x00000000
.L_19:


//--------------------- .nv.compat                --------------------------
	.section	.nv.compat,"",@"SHT_CUDA_COMPAT_INFO"
	.align	4
        /*0000*/ 	.byte	0x02, 0x09, 0x01, 0x00, 0x02, 0x02, 0x04, 0x00, 0x02, 0x05, 0x05, 0x00, 0x03, 0x07, 0x01, 0x01
        /*0010*/ 	.byte	0x02, 0x03, 0x01, 0x00, 0x02, 0x06, 0x01, 0x00, 0x04, 0x0b, 0x08, 0x00, 0x00, 0x00, 0x00, 0x00
        /*0020*/ 	.byte	0x00, 0x00, 0x00, 0x00


//--------------------- .nv.info._ZN7cutlass13device_kernelINS_4gemm6kernel13GemmUniversalIN4cute5tupleIJiiiiEEENS1_10collective13CollectiveMmaINS1_34MainloopSm90TmaGmmaWarpSpecializedILi3ENS5_IJNS4_1CILi1EEESB_SB_EEENS1_35KernelTmaWarpSpecializedCooperativeEEENS5_IJNSA_ILi128EEENSA_ILi64EEESF_EEENS_10tfloat32_tENS5_IJlSB_lEEESI_SJ_NS4_8TiledMMAINS4_8MMA_AtomIJNS4_4SM904GMMA29MMA_64x64x8_F32TF32TF32_SS_TNILNSN_7ScaleInE1ELSP_1EEEEEENS4_6LayoutINS5_IJNSA_ILi2EEESB_SB_EEENS5_IJSB_NSA_ILi0EEESV_EEEEENS5_IJNS4_10UnderscoreESY_SY_EEEEENS4_13SM90_TMA_LOADENS4_14ComposedLayoutINS4_7SwizzleILi3ELi4ELi3EEENS4_18smem_ptr_flag_bitsILi32EEENSS_INS5_IJNSA_ILi8EEENSA_ILi32EEEEEENS5_IJS18_SB_EEEEEEEvNS4_8identityES11_S1C_vS1D_EENS_8epilogue10collective6detail29Sm90TmaWarpSpecializedAdapterINS1G_15DefaultEpilogueISI_SJ_SJ_NS1F_6thread17LinearCombinationISI_Li1EffLNS1K_9ScaleType4KindE0ELNS_15FloatRoundStyleE2ESI_EENS1_15EpilogueDefaultEEEEEvvEEEEvNT_6ParamsE --------------------------
	.section	.nv.info._ZN7cutlass13device_kernelINS_4gemm6kernel13GemmUniversalIN4cute5tupleIJiiiiEEENS1_10collective13CollectiveMmaINS1_34MainloopSm90TmaGmmaWarpSpecializedILi3ENS5_IJNS4_1CILi1EEESB_SB_EEENS1_35KernelTmaWarpSpecializedCooperativeEEENS5_IJNSA_ILi128EEENSA_ILi64EEESF_EEENS_10tfloat32_tENS5_IJlSB_lEEESI_SJ_NS4_8TiledMMAINS4_8MMA_AtomIJNS4_4SM904GMMA29MMA_64x64x8_F32TF32TF32_SS_TNILNSN_7ScaleInE1ELSP_1EEEEEENS4_6LayoutINS5_IJNSA_ILi2EEESB_SB_EEENS5_IJSB_NSA_ILi0EEESV_EEEEENS5_IJNS4_10UnderscoreESY_SY_EEEEENS4_13SM90_TMA_LOADENS4_14ComposedLayoutINS4_7SwizzleILi3ELi4ELi3EEENS4_18smem_ptr_flag_bitsILi32EEENSS_INS5_IJNSA_ILi8EEENSA_ILi32EEEEEENS5_IJS18_SB_EEEEEEEvNS4_8identityES11_S1C_vS1D_EENS_8epilogue10collective6detail29Sm90TmaWarpSpecializedAdapterINS1G_15DefaultEpilogueISI_SJ_SJ_NS1F_6thread17LinearCombinationISI_Li1EffLNS1K_9ScaleType4KindE0ELNS_15FloatRoundStyleE2ESI_EENS1_15EpilogueDefaultEEEEEvvEEEEvNT_6ParamsE,"",@"SHT_CUDA_INFO"
	.sectionflags	@""
	.align	4


	//----- nvinfo : EIATTR_CUDA_API_VERSION
	.align		4
        /*0000*/ 	.byte	0x04, 0x37
        /*0002*/ 	.short	(.L_21 - .L_20)
.L_20:
        /*0004*/ 	.word	0x00000082


	//----- nvinfo : EIATTR_KPARAM_INFO
	.align		4
.L_21:
        /*0008*/ 	.byte	0x04, 0x17
        /*000a*/ 	.short	(.L_23 - .L_22)
.L_22:
        /*000c*/ 	.word	0x00000000
        /*0010*/ 	.short	0x0000
        /*0012*/ 	.short	0x0070
        /*0014*/ 	.byte	0x00, 0xf0, 0x01, 0x10


	//----- nvinfo : EIATTR_SPARSE_MMA_MASK
	.align		4
.L_23:
        /*0018*/ 	.byte	0x03, 0x50
        /*001a*/ 	.short	0x0000


	//----- nvinfo : EIATTR_MAXREG_COUNT
	.align		4
        /*001c*/ 	.byte	0x03, 0x1b
        /*001e*/ 	.short	0x00a8


	//----- nvinfo : EIATTR_NUM_BARRIERS
	.align		4
        /*0020*/ 	.byte	0x02, 0x4c
        /*0022*/ 	.byte	0x01
	.zero		1


	//----- nvinfo : EIATTR_EXTERNS
	.align		4
        /*0024*/ 	.byte	0x04, 0x0f
        /*0026*/ 	.short	(.L_25 - .L_24)


	//   ....[0]....
	.align		4
.L_24:
        /*0028*/ 	.word	index@(__assertfail)


	//----- nvinfo : EIATTR_MERCURY_ISA_VERSION
	.align		4
.L_25:
        /*002c*/ 	.byte	0x03, 0x5f
        /*002e*/ 	.short	0x0101


	//----- nvinfo : EIATTR_INT_WARP_WIDE_INSTR_OFFSETS
	.align		4
        /*0030*/ 	.byte	0x04, 0x31
        /*0032*/ 	.short	(.L_27 - .L_26)


	//   ....[0]....
.L_26:
        /*0034*/ 	.word	0x000003d0


	//   ....[1]....
        /*0038*/ 	.word	0x000003e0


	//   ....[2]....
        /*003c*/ 	.word	0x000004a0


	//----- nvinfo : EIATTR_COOP_GROUP_MASK_REGIDS
	.align		4
.L_27:
        /*0040*/ 	.byte	0x04, 0x29
        /*0042*/ 	.short	(.L_29 - .L_28)


	//   ....[0]....
.L_28:
        /*0044*/ 	.word	0xffffffff


	//   ....[1]....
        /*0048*/ 	.word	0xffffffff


	//   ....[2]....
        /*004c*/ 	.word	0xffffffff


	//   ....[3]....
        /*0050*/ 	.word	0xffffffff


	//   ....[4]....
        /*0054*/ 	.word	0xffffffff


	//----- nvinfo : EIATTR_COOP_GROUP_INSTR_OFFSETS
	.align		4
.L_29:
        /*0058*/ 	.byte	0x04, 0x28
        /*005a*/ 	.short	(.L_31 - .L_30)


	//   ....[0]....
.L_30:
        /*005c*/ 	.word	0x00000060


	//   ....[1]....
        /*0060*/ 	.word	0x00000070


	//   ....[2]....
        /*0064*/ 	.word	0x00000130


	//   ....[3]....
        /*0068*/ 	.word	0x000002a0


	//   ....[4]....
        /*006c*/ 	.word	0x000011a0


	//----- nvinfo : EIATTR_REG_RECONFIG
	.align		4
.L_31:
        /*0070*/ 	.byte	0x01, 0x54
	.zero		2


	//----- nvinfo : EIATTR_SYSCALL_OFFSETS
	.align		4
        /*0074*/ 	.byte	0x04, 0x46
        /*0076*/ 	.short	(.L_33 - .L_32)


	//   ....[0]....
.L_32:
        /*0078*/ 	.word	0x00001390


	//----- nvinfo : EIATTR_MBARRIER_INSTR_OFFSETS
	.align		4
.L_33:
        /*007c*/ 	.byte	0x04, 0x39
        /*007e*/ 	.short	(.L_35 - .L_34)


	//   ....[0]....
.L_34:
        /*0080*/ 	.word	0x00000230
        /*0084*/ 	.word	0x000000ff
        /*0088*/ 	.word	0x00000000
        /*008c*/ 	.short	0x0100
        /*008e*/ 	.byte	0x08
	.zero		1


	//   ....[1]....
        /*0090*/ 	.word	0x00000240
        /*0094*/ 	.word	0x000000ff
        /*0098*/ 	.word	0x00000018
        /*009c*/ 	.short	0x0100
        /*009e*/ 	.byte	0x08
	.zero		1


	//   ....[2]....
        /*00a0*/ 	.word	0x00000250
        /*00a4*/ 	.word	0x000000ff
        /*00a8*/ 	.word	0x00000008
        /*00ac*/ 	.short	0x0100
        /*00ae*/ 	.byte	0x08
	.zero		1


	//   ....[3]....
        /*00b0*/ 	.word	0x00000260
        /*00b4*/ 	.word	0x000000ff
        /*00b8*/ 	.word	0x00000020
        /*00bc*/ 	.short	0x0100
        /*00be*/ 	.byte	0x08
	.zero		1


	//   ....[4]....
        /*00c0*/ 	.word	0x00000270
        /*00c4*/ 	.word	0x000000ff
        /*00c8*/ 	.word	0x00000010
        /*00cc*/ 	.short	0x0100
        /*00ce*/ 	.byte	0x08
	.zero		1


	//   ....[5]....
        /*00d0*/ 	.word	0x00000280
        /*00d4*/ 	.word	0x000000ff
        /*00d8*/ 	.word	0x00000028
        /*00dc*/ 	.short	0x0100
        /*00de*/ 	.byte	0x08
	.zero		1


	//   ....[6]....
        /*00e0*/ 	.word	0x00000520
        /*00e4*/ 	.word	0x000000ff
        /*00e8*/ 	.word	0x00000040
        /*00ec*/ 	.short	0x0100
        /*00ee*/ 	.byte	0x08
	.zero		1


	//   ....[7]....
        /*00f0*/ 	.word	0x000005a0
        /*00f4*/ 	.word	0x000000ff
        /*00f8*/ 	.word	0x00000048
        /*00fc*/ 	.short	0x0100
        /*00fe*/ 	.byte	0x08
	.zero		1


	//   ....[8]....
        /*0100*/ 	.word	0x00001410
        /*0104*/ 	.word	0x00000003
        /*0108*/ 	.word	0x00000000
        /*010c*/ 	.short	0x010a
        /*010e*/ 	.byte	0x3f
	.zero		1


	//   ....[9]....
        /*0110*/ 	.word	0x00001470
        /*0114*/ 	.word	0x00000003
        /*0118*/ 	.word	0x00000000
        /*011c*/ 	.short	0x010a
        /*011e*/ 	.byte	0x3f
	.zero		1


	//   ....[10]....
        /*0120*/ 	.word	0x00001d20
        /*0124*/ 	.word	0x000000ff
        /*0128*/ 	.word	0x00000000
        /*012c*/ 	.short	0x010a
        /*012e*/ 	.byte	0x04
	.zero		1


	//   ....[11]....
        /*0130*/ 	.word	0x00001d60
        /*0134*/ 	.word	0x000000ff
        /*0138*/ 	.word	0x00000000
        /*013c*/ 	.short	0x010a
        /*013e*/ 	.byte	0x04
	.zero		1


	//   ....[12]....
        /*0140*/ 	.word	0x00002500
        /*0144*/ 	.word	0x000000ff
        /*0148*/ 	.word	0x00000000
        /*014c*/ 	.short	0x0101
        /*014e*/ 	.byte	0x0a
	.zero		1


	//   ....[13]....
        /*0150*/ 	.word	0x000026e0
        /*0154*/ 	.word	0x000000ff
        /*0158*/ 	.word	0x00000000
        /*015c*/ 	.short	0x0101
        /*015e*/ 	.byte	0x06
	.zero		1


	//   ....[14]....
        /*0160*/ 	.word	0x00005a10
        /*0164*/ 	.word	0x0000000e
        /*0168*/ 	.word	0x00000018
        /*016c*/ 	.short	0x010a
        /*016e*/ 	.byte	0x3f
	.zero		1


	//   ....[15]....
        /*0170*/ 	.word	0x00005fd0
        /*0174*/ 	.word	0x00000006
        /*0178*/ 	.word	0x00000048
        /*017c*/ 	.short	0x0101
        /*017e*/ 	.byte	0x3f
	.zero		1


	//   ....[16]....
        /*0180*/ 	.word	0x000066f0
        /*0184*/ 	.word	0x00000007
        /*0188*/ 	.word	0x00000000
        /*018c*/ 	.short	0x010a
        /*018e*/ 	.byte	0x3f
	.zero		1


	//   ....[17]....
        /*0190*/ 	.word	0x00006770
        /*0194*/ 	.word	0x00000009
        /*0198*/ 	.word	0x00000000
        /*019c*/ 	.short	0x010a
        /*019e*/ 	.byte	0x3f
	.zero		1


	//   ....[18]....
        /*01a0*/ 	.word	0x00006800
        /*01a4*/ 	.word	0x00000003
        /*01a8*/ 	.word	0x00000000
        /*01ac*/ 	.short	0x010a
        /*01ae*/ 	.byte	0x3f
	.zero		1


	//   ....[19]....
        /*01b0*/ 	.word	0x00006860
        /*01b4*/ 	.word	0x00000003
        /*01b8*/ 	.word	0x00000000
        /*01bc*/ 	.short	0x010a
        /*01be*/ 	.byte	0x3f
	.zero		1


	//   ....[20]....
        /*01c0*/ 	.word	0x000068c0
        /*01c4*/ 	.word	0x00000004
        /*01c8*/ 	.word	0x00000000
        /*01cc*/ 	.short	0x010a
        /*01ce*/ 	.byte	0x3f
	.zero		1


	//   ....[21]....
        /*01d0*/ 	.word	0x00006990
        /*01d4*/ 	.word	0x0000000e
        /*01d8*/ 	.word	0x00000018
        /*01dc*/ 	.short	0x010a
        /*01de*/ 	.byte	0x3f
	.zero		1


	//   ....[22]....
        /*01e0*/ 	.word	0x00006a60
        /*01e4*/ 	.word	0x00000007
        /*01e8*/ 	.word	0x00000000
        /*01ec*/ 	.short	0x010a
        /*01ee*/ 	.byte	0x3f
	.zero		1


	//   ....[23]....
        /*01f0*/ 	.word	0x00006ab0
        /*01f4*/ 	.word	0x00000009
        /*01f8*/ 	.word	0x00000000
        /*01fc*/ 	.short	0x010a
        /*01fe*/ 	.byte	0x3f
	.zero		1


	//----- nvinfo : EIATTR_NUM_MBARRIERS
	.align		4
.L_35:
        /*0200*/ 	.byte	0x03, 0x38
        /*0202*/ 	.short	0x0008


	//----- nvinfo : EIATTR_EXIT_INSTR_OFFSETS
	.align		4
        /*0204*/ 	.byte	0x04, 0x1c
        /*0206*/ 	.short	(.L_37 - .L_36)


	//   ....[0]....
.L_36:
        /*0208*/ 	.word	0x00000640


	//   ....[1]....
        /*020c*/ 	.word	0x00000f00


	//   ....[2]....
        /*0210*/ 	.word	0x000050f0


	//   ....[3]....
        /*0214*/ 	.word	0x00005720


	//   ....[4]....
        /*0218*/ 	.word	0x00006850


	//----- nvinfo : EIATTR_MAX_THREADS
	.align		4
.L_37:
        /*021c*/ 	.byte	0x04, 0x05
        /*021e*/ 	.short	(.L_39 - .L_38)
.L_38:
        /*0220*/ 	.word	0x00000180
        /*0224*/ 	.word	0x00000001
        /*0228*/ 	.word	0x00000001


	//----- nvinfo : EIATTR_CRS_STACK_SIZE
	.align		4
.L_39:
        /*022c*/ 	.byte	0x04, 0x1e
        /*022e*/ 	.short	(.L_41 - .L_40)
.L_40:
        /*0230*/ 	.word	0x00000000


	//----- nvinfo : EIATTR_CBANK_PARAM_SIZE
	.align		4
.L_41:
        /*0234*/ 	.byte	0x03, 0x19
        /*0236*/ 	.short	0x0470


	//----- nvinfo : EIATTR_PARAM_CBANK
	.align		4
        /*0238*/ 	.byte	0x04, 0x0a
        /*023a*/ 	.short	(.L_43 - .L_42)
	.align		4
.L_42:
        /*023c*/ 	.word	index@(.nv.constant0._ZN7cutlass13device_kernelINS_4gemm6kernel13GemmUniversalIN4cute5tupleIJiiiiEEENS1_10collective13CollectiveMmaINS1_34MainloopSm90TmaGmmaWarpSpecializedILi3ENS5_IJNS4_1CILi1EEESB_SB_EEENS1_35KernelTmaWarpSpecializedCooperativeEEENS5_IJNSA_ILi128EEENSA_ILi64EEESF_EEENS_10tfloat32_tENS5_IJlSB_lEEESI_SJ_NS4_8TiledMMAINS4_8MMA_AtomIJNS4_4SM904GMMA29MMA_64x64x8_F32TF32TF32_SS_TNILNSN_7ScaleInE1ELSP_1EEEEEENS4_6LayoutINS5_IJNSA_ILi2EEESB_SB_EEENS5_IJSB_NSA_ILi0EEESV_EEEEENS5_IJNS4_10UnderscoreESY_SY_EEEEENS4_13SM90_TMA_LOADENS4_14ComposedLayoutINS4_7SwizzleILi3ELi4ELi3EEENS4_18smem_ptr_flag_bitsILi32EEENSS_INS5_IJNSA_ILi8EEENSA_ILi32EEEEEENS5_IJS18_SB_EEEEEEEvNS4_8identityES11_S1C_vS1D_EENS_8epilogue10collective6detail29Sm90TmaWarpSpecializedAdapterINS1G_15DefaultEpilogueISI_SJ_SJ_NS1F_6thread17LinearCombinationISI_Li1EffLNS1K_9ScaleType4KindE0ELNS_15FloatRoundStyleE2ESI_EENS1_15EpilogueDefaultEEEEEvvEEEEvNT_6ParamsE)
        /*0240*/ 	.short	0x0210
        /*0242*/ 	.short	0x0470


	//----- nvinfo : EIATTR_SW_WAR
	.align		4
.L_43:
        /*0244*/ 	.byte	0x04, 0x36
        /*0246*/ 	.short	(.L_45 - .L_44)
.L_44:
        /*0248*/ 	.word	0x00000008
.L_45:


//--------------------- .nv.callgraph             --------------------------
	.section	.nv.callgraph,"",@"SHT_CUDA_CALLGRAPH"
	.align	4
	.sectionentsize	8
	.align		4
        /*0000*/ 	.word	0x00000000
	.align		4
        /*0004*/ 	.word	0xffffffff
	.align		4
        /*0008*/ 	.word	index@(_ZN7cutlass13device_kernelINS_4gemm6kernel13GemmUniversalIN4cute5tupleIJiiiiEEENS1_10collective13CollectiveMmaINS1_34MainloopSm90TmaGmmaWarpSpecializedILi3ENS5_IJNS4_1CILi1EEESB_SB_EEENS1_35KernelTmaWarpSpecializedCooperativeEEENS5_IJNSA_ILi128EEENSA_ILi64EEESF_EEENS_10tfloat32_tENS5_IJlSB_lEEESI_SJ_NS4_8TiledMMAINS4_8MMA_AtomIJNS4_4SM904GMMA29MMA_64x64x8_F32TF32TF32_SS_TNILNSN_7ScaleInE1ELSP_1EEEEEENS4_6LayoutINS5_IJNSA_ILi2EEESB_SB_EEENS5_IJSB_NSA_ILi0EEESV_EEEEENS5_IJNS4_10UnderscoreESY_SY_EEEEENS4_13SM90_TMA_LOADENS4_14ComposedLayoutINS4_7SwizzleILi3ELi4ELi3EEENS4_18smem_ptr_flag_bitsILi32EEENSS_INS5_IJNSA_ILi8EEENSA_ILi32EEEEEENS5_IJS18_SB_EEEEEEEvNS4_8identityES11_S1C_vS1D_EENS_8epilogue10collective6detail29Sm90TmaWarpSpecializedAdapterINS1G_15DefaultEpilogueISI_SJ_SJ_NS1F_6thread17LinearCombinationISI_Li1EffLNS1K_9ScaleType4KindE0ELNS_15FloatRoundStyleE2ESI_EENS1_15EpilogueDefaultEEEEEvvEEEEvNT_6ParamsE)
	.align		4
        /*000c*/ 	.word	index@(__assertfail)
	.align		4
        /*0010*/ 	.word	0x00000000
	.align		4
        /*0014*/ 	.word	0xfffffffe
	.align		4
        /*0018*/ 	.word	0x00000000
	.align		4
        /*001c*/ 	.word	0xfffffffd
	.align		4
        /*0020*/ 	.word	0x00000000
	.align		4
        /*0024*/ 	.word	0xfffffffc


//--------------------- .nv.constant4             --------------------------
	.section	.nv.constant4,"a",@progbits
	.align	8
	.align		8
.nv.constant4:
        /*0000*/ 	.dword	__assertfail
	.align		8
        /*0008*/ 	.dword	__unnamed_1
	.align		8
        /*0010*/ 	.dword	_ZN39_INTERNAL_5fb72a72_4_k_cu_661c2d76_60164cuda3std3__45__cpo5beginE
	.align		8
        /*0018*/ 	.dword	_ZN39_INTERNAL_5fb72a72_4_k_cu_661c2d76_60164cuda3std3__45__cpo3endE
	.align		8
        /*0020*/ 	.dword	_ZN39_INTERNAL_5fb72a72_4_k_cu_661c2d76_60164cuda3std3__45__cpo6cbeginE
	.align		8
        /*0028*/ 	.dword	_ZN39_INTERNAL_5fb72a72_4_k_cu_661c2d76_60164cuda3std3__45__cpo4cendE
	.align		8
        /*0030*/ 	.dword	_ZN39_INTERNAL_5fb72a72_4_k_cu_661c2d76_60164cuda3std3__441_GLOBAL__N__5fb72a72_4_k_cu_661c2d76_60166ignoreE
	.align		8
        /*0038*/ 	.dword	_ZN39_INTERNAL_5fb72a72_4_k_cu_661c2d76_60164cuda3std3__419piecewise_constructE
	.align		8
        /*0040*/ 	.dword	_ZN39_INTERNAL_5fb72a72_4_k_cu_661c2d76_60164cuda3std3__48in_placeE
	.align		8
        /*0048*/ 	.dword	_ZN39_INTERNAL_5fb72a72_4_k_cu_661c2d76_60164cuda3std6ranges3__45__cpo4swapE
	.align		8
        /*0050*/ 	.dword	_ZN39_INTERNAL_5fb72a72_4_k_cu_661c2d76_60164cuda3std6ranges3__45__cpo9iter_moveE
	.align		8
        /*0058*/ 	.dword	_ZN39_INTERNAL_5fb72a72_4_k_cu_661c2d76_60164cute7productE
	.align		8
        /*0060*/ 	.dword	_ZN39_INTERNAL_5fb72a72_4_k_cu_661c2d76_60164cute1_E
	.align		8
        /*0068*/ 	.dword	$str$22
	.align		8
        /*0070*/ 	.dword	$str$23


//--------------------- .text._ZN7cutlass13device_kernelINS_4gemm6kernel13GemmUniversalIN4cute5tupleIJiiiiEEENS1_10collective13CollectiveMmaINS1_34MainloopSm90TmaGmmaWarpSpecializedILi3ENS5_IJNS4_1CILi1EEESB_SB_EEENS1_35KernelTmaWarpSpecializedCooperativeEEENS5_IJNSA_ILi128EEENSA_ILi64EEESF_EEENS_10tfloat32_tENS5_IJlSB_lEEESI_SJ_NS4_8TiledMMAINS4_8MMA_AtomIJNS4_4SM904GMMA29MMA_64x64x8_F32TF32TF32_SS_TNILNSN_7ScaleInE1ELSP_1EEEEEENS4_6LayoutINS5_IJNSA_ILi2EEESB_SB_EEENS5_IJSB_NSA_ILi0EEESV_EEEEENS5_IJNS4_10UnderscoreESY_SY_EEEEENS4_13SM90_TMA_LOADENS4_14ComposedLayoutINS4_7SwizzleILi3ELi4ELi3EEENS4_18smem_ptr_flag_bitsILi32EEENSS_INS5_IJNSA_ILi8EEENSA_ILi32EEEEEENS5_IJS18_SB_EEEEEEEvNS4_8identityES11_S1C_vS1D_EENS_8epilogue10collective6detail29Sm90TmaWarpSpecializedAdapterINS1G_15DefaultEpilogueISI_SJ_SJ_NS1F_6thread17LinearCombinationISI_Li1EffLNS1K_9ScaleType4KindE0ELNS_15FloatRoundStyleE2ESI_EENS1_15EpilogueDefaultEEEEEvvEEEEvNT_6ParamsE --------------------------
	.section	.text._ZN7cutlass13device_kernelINS_4gemm6kernel13GemmUniversalIN4cute5tupleIJiiiiEEENS1_10collective13CollectiveMmaINS1_34MainloopSm90TmaGmmaWarpSpecializedILi3ENS5_IJNS4_1CILi1EEESB_SB_EEENS1_35KernelTmaWarpSpecializedCooperativeEEENS5_IJNSA_ILi128EEENSA_ILi64EEESF_EEENS_10tfloat32_tENS5_IJlSB_lEEESI_SJ_NS4_8TiledMMAINS4_8MMA_AtomIJNS4_4SM904GMMA29MMA_64x64x8_F32TF32TF32_SS_TNILNSN_7ScaleInE1ELSP_1EEEEEENS4_6LayoutINS5_IJNSA_ILi2EEESB_SB_EEENS5_IJSB_NSA_ILi0EEESV_EEEEENS5_IJNS4_10UnderscoreESY_SY_EEEEENS4_13SM90_TMA_LOADENS4_14ComposedLayoutINS4_7SwizzleILi3ELi4ELi3EEENS4_18smem_ptr_flag_bitsILi32EEENSS_INS5_IJNSA_ILi8EEENSA_ILi32EEEEEENS5_IJS18_SB_EEEEEEEvNS4_8identityES11_S1C_vS1D_EENS_8epilogue10collective6detail29Sm90TmaWarpSpecializedAdapterINS1G_15DefaultEpilogueISI_SJ_SJ_NS1F_6thread17LinearCombinationISI_Li1EffLNS1K_9ScaleType4KindE0ELNS_15FloatRoundStyleE2ESI_EENS1_15EpilogueDefaultEEEEEvvEEEEvNT_6ParamsE,"ax",@progbits
	.align	128
.text._ZN7cutlass13device_kernelINS_4gemm6kernel13GemmUniversalIN4cute5tupleIJiiiiEEENS1_10collective13CollectiveMmaINS1_34MainloopSm90TmaGmmaWarpSpecializedILi3ENS5_IJNS4_1CILi1EEESB_SB_EEENS1_35KernelTmaWarpSpecializedCooperativeEEENS5_IJNSA_ILi128EEENSA_ILi64EEESF_EEENS_10tfloat32_tENS5_IJlSB_lEEESI_SJ_NS4_8TiledMMAINS4_8MMA_AtomIJNS4_4SM904GMMA29MMA_64x64x8_F32TF32TF32_SS_TNILNSN_7ScaleInE1ELSP_1EEEEEENS4_6LayoutINS5_IJNSA_ILi2EEESB_SB_EEENS5_IJSB_NSA_ILi0EEESV_EEEEENS5_IJNS4_10UnderscoreESY_SY_EEEEENS4_13SM90_TMA_LOADENS4_14ComposedLayoutINS4_7SwizzleILi3ELi4ELi3EEENS4_18smem_ptr_flag_bitsILi32EEENSS_INS5_IJNSA_ILi8EEENSA_ILi32EEEEEENS5_IJS18_SB_EEEEEEEvNS4_8identityES11_S1C_vS1D_EENS_8epilogue10collective6detail29Sm90TmaWarpSpecializedAdapterINS1G_15DefaultEpilogueISI_SJ_SJ_NS1F_6thread17LinearCombinationISI_Li1EffLNS1K_9ScaleType4KindE0ELNS_15FloatRoundStyleE2ESI_EENS1_15EpilogueDefaultEEEEEvvEEEEvNT_6ParamsE:
        .type           _ZN7cutlass13device_kernelINS_4gemm6kernel13GemmUniversalIN4cute5tupleIJiiiiEEENS1_10collective13CollectiveMmaINS1_34MainloopSm90TmaGmmaWarpSpecializedILi3ENS5_IJNS4_1CILi1EEESB_SB_EEENS1_35KernelTmaWarpSpecializedCooperativeEEENS5_IJNSA_ILi128EEENSA_ILi64EEESF_EEENS_10tfloat32_tENS5_IJlSB_lEEESI_SJ_NS4_8TiledMMAINS4_8MMA_AtomIJNS4_4SM904GMMA29MMA_64x64x8_F32TF32TF32_SS_TNILNSN_7ScaleInE1ELSP_1EEEEEENS4_6LayoutINS5_IJNSA_ILi2EEESB_SB_EEENS5_IJSB_NSA_ILi0EEESV_EEEEENS5_IJNS4_10UnderscoreESY_SY_EEEEENS4_13SM90_TMA_LOADENS4_14ComposedLayoutINS4_7SwizzleILi3ELi4ELi3EEENS4_18smem_ptr_flag_bitsILi32EEENSS_INS5_IJNSA_ILi8EEENSA_ILi32EEEEEENS5_IJS18_SB_EEEEEEEvNS4_8identityES11_S1C_vS1D_EENS_8epilogue10collective6detail29Sm90TmaWarpSpecializedAdapterINS1G_15DefaultEpilogueISI_SJ_SJ_NS1F_6thread17LinearCombinationISI_Li1EffLNS1K_9ScaleType4KindE0ELNS_15FloatRoundStyleE2ESI_EENS1_15EpilogueDefaultEEEEEvvEEEEvNT_6ParamsE,@function
        .size           _ZN7cutlass13device_kernelINS_4gemm6kernel13GemmUniversalIN4cute5tupleIJiiiiEEENS1_10collective13CollectiveMmaINS1_34MainloopSm90TmaGmmaWarpSpecializedILi3ENS5_IJNS4_1CILi1EEESB_SB_EEENS1_35KernelTmaWarpSpecializedCooperativeEEENS5_IJNSA_ILi128EEENSA_ILi64EEESF_EEENS_10tfloat32_tENS5_IJlSB_lEEESI_SJ_NS4_8TiledMMAINS4_8MMA_AtomIJNS4_4SM904GMMA29MMA_64x64x8_F32TF32TF32_SS_TNILNSN_7ScaleInE1ELSP_1EEEEEENS4_6LayoutINS5_IJNSA_ILi2EEESB_SB_EEENS5_IJSB_NSA_ILi0EEESV_EEEEENS5_IJNS4_10UnderscoreESY_SY_EEEEENS4_13SM90_TMA_LOADENS4_14ComposedLayoutINS4_7SwizzleILi3ELi4ELi3EEENS4_18smem_ptr_flag_bitsILi32EEENSS_INS5_IJNSA_ILi8EEENSA_ILi32EEEEEENS5_IJS18_SB_EEEEEEEvNS4_8identityES11_S1C_vS1D_EENS_8epilogue10collective6detail29Sm90TmaWarpSpecializedAdapterINS1G_15DefaultEpilogueISI_SJ_SJ_NS1F_6thread17LinearCombinationISI_Li1EffLNS1K_9ScaleType4KindE0ELNS_15FloatRoundStyleE2ESI_EENS1_15EpilogueDefaultEEEEEvvEEEEvNT_6ParamsE,(.L_x_128 - _ZN7cutlass13device_kernelINS_4gemm6kernel13GemmUniversalIN4cute5tupleIJiiiiEEENS1_10collective13CollectiveMmaINS1_34MainloopSm90TmaGmmaWarpSpecializedILi3ENS5_IJNS4_1CILi1EEESB_SB_EEENS1_35KernelTmaWarpSpecializedCooperativeEEENS5_IJNSA_ILi128EEENSA_ILi64EEESF_EEENS_10tfloat32_tENS5_IJlSB_lEEESI_SJ_NS4_8TiledMMAINS4_8MMA_AtomIJNS4_4SM904GMMA29MMA_64x64x8_F32TF32TF32_SS_TNILNSN_7ScaleInE1ELSP_1EEEEEENS4_6LayoutINS5_IJNSA_ILi2EEESB_SB_EEENS5_IJSB_NSA_ILi0EEESV_EEEEENS5_IJNS4_10UnderscoreESY_SY_EEEEENS4_13SM90_TMA_LOADENS4_14ComposedLayoutINS4_7SwizzleILi3ELi4ELi3EEENS4_18smem_ptr_flag_bitsILi32EEENSS_INS5_IJNSA_ILi8EEENSA_ILi32EEEEEENS5_IJS18_SB_EEEEEEEvNS4_8identityES11_S1C_vS1D_EENS_8epilogue10collective6detail29Sm90TmaWarpSpecializedAdapterINS1G_15DefaultEpilogueISI_SJ_SJ_NS1F_6thread17LinearCombinationISI_Li1EffLNS1K_9ScaleType4KindE0ELNS_15FloatRoundStyleE2ESI_EENS1_15EpilogueDefaultEEEEEvvEEEEvNT_6ParamsE)
        .other          _ZN7cutlass13device_kernelINS_4gemm6kernel13GemmUniversalIN4cute5tupleIJiiiiEEENS1_10collective13CollectiveMmaINS1_34MainloopSm90TmaGmmaWarpSpecializedILi3ENS5_IJNS4_1CILi1EEESB_SB_EEENS1_35KernelTmaWarpSpecializedCooperativeEEENS5_IJNSA_ILi128EEENSA_ILi64EEESF_EEENS_10tfloat32_tENS5_IJlSB_lEEESI_SJ_NS4_8TiledMMAINS4_8MMA_AtomIJNS4_4SM904GMMA29MMA_64x64x8_F32TF32TF32_SS_TNILNSN_7ScaleInE1ELSP_1EEEEEENS4_6LayoutINS5_IJNSA_ILi2EEESB_SB_EEENS5_IJSB_NSA_ILi0EEESV_EEEEENS5_IJNS4_10UnderscoreESY_SY_EEEEENS4_13SM90_TMA_LOADENS4_14ComposedLayoutINS4_7SwizzleILi3ELi4ELi3EEENS4_18smem_ptr_flag_bitsILi32EEENSS_INS5_IJNSA_ILi8EEENSA_ILi32EEEEEENS5_IJS18_SB_EEEEEEEvNS4_8identityES11_S1C_vS1D_EENS_8epilogue10collective6detail29Sm90TmaWarpSpecializedAdapterINS1G_15DefaultEpilogueISI_SJ_SJ_NS1F_6thread17LinearCombinationISI_Li1EffLNS1K_9ScaleType4KindE0ELNS_15FloatRoundStyleE2ESI_EENS1_15EpilogueDefaultEEEEEvvEEEEvNT_6ParamsE,@"STO_CUDA_ENTRY STV_DEFAULT"
_ZN7cutlass13device_kernelINS_4gemm6kernel13GemmUniversalIN4cute5tupleIJiiiiEEENS1_10collective13CollectiveMmaINS1_34MainloopSm90TmaGmmaWarpSpecializedILi3ENS5_IJNS4_1CILi1EEESB_SB_EEENS1_35KernelTmaWarpSpecializedCooperativeEEENS5_IJNSA_ILi128EEENSA_ILi64EEESF_EEENS_10tfloat32_tENS5_IJlSB_lEEESI_SJ_NS4_8TiledMMAINS4_8MMA_AtomIJNS4_4SM904GMMA29MMA_64x64x8_F32TF32TF32_SS_TNILNSN_7ScaleInE1ELSP_1EEEEEENS4_6LayoutINS5_IJNSA_ILi2EEESB_SB_EEENS5_IJSB_NSA_ILi0EEESV_EEEEENS5_IJNS4_10UnderscoreESY_SY_EEEEENS4_13SM90_TMA_LOADENS4_14ComposedLayoutINS4_7SwizzleILi3ELi4ELi3EEENS4_18smem_ptr_flag_bitsILi32EEENSS_INS5_IJNSA_ILi8EEENSA_ILi32EEEEEENS5_IJS18_SB_EEEEEEEvNS4_8identityES11_S1C_vS1D_EENS_8epilogue10collective6detail29Sm90TmaWarpSpecializedAdapterINS1G_15DefaultEpilogueISI_SJ_SJ_NS1F_6thread17LinearCombinationISI_Li1EffLNS1K_9ScaleType4KindE0ELNS_15FloatRoundStyleE2ESI_EENS1_15EpilogueDefaultEEEEEvvEEEEvNT_6ParamsE:
[----:B------:R-:W0:Y:S01]  /*0000*/  LDC R1, c[0x0][0x28] ;  /* 0x00000a00ff017b82 */ /* 0x000e220000000800 */
[----:B------:R-:W1:Y:S01]  /*0010*/  S2R R3, SR_TID.X ;  /* 0x0000000000037919 */ /* 0x000e620000002100 */
[----:B------:R-:W-:Y:S01]  /*0020*/  ELECT P0, URZ, PT ;  /* 0x00000000003f782f */ /* 0x000fe20003800000 */
[----:B------:R-:W-:Y:S01]  /*0030*/  BSSY B0, `(.L_x_0) ;  /* 0x000000f000007945 */ /* 0x000fe20003800000 */
[--C-:B-1----:R-:W-:Y:S02]  /*0040*/  SHF.R.U32.HI R0, RZ, 0x5, R3.reuse ;  /* 0x00000005ff007819 */ /* 0x102fe40000011603 */
[----:B------:R-:W-:-:S03]  /*0050*/  SHF.R.U32.HI R14, RZ, 0x7, R3 ;  /* 0x00000007ff0e7819 */ /* 0x000fc60000011603 */
[----:B------:R-:W1:Y:S04]  /*0060*/  SHFL.IDX PT, R4, R0, RZ, 0x1f ;  /* 0x00001fff00047589 */ /* 0x000e6800000e0000 */
[----:B------:R2:W3:Y:S01]  /*0070*/  SHFL.IDX PT, R10, R14, RZ, 0x1f ;  /* 0x00001fff0e0a7589 */ /* 0x0004e200000e0000 */
[----:B-1----:R-:W-:-:S13]  /*0080*/  ISETP.NE.OR P0, PT, R4, RZ, !P0 ;  /* 0x000000ff0400720c */ /* 0x002fda0004705670 */
[----:B0-23--:R-:W-:Y:S05]  /*0090*/  @P0 BRA `(.L_x_1) ;  /* 0x0000000000200947 */ /* 0x00dfea0003800000 */
[----:B------:R-:W-:Y:S02]  /*00a0*/  ULDC.64 UR4, c[0x0][0x198] ;  /* 0x0000660000047ab9 */ /* 0x000fe40000000a00 */
[----:B------:R-:W-:Y:S02]  /*00b0*/  UIADD3 UR6, UP0, UR4, 0xf0, URZ ;  /* 0x000000f004067890 */ /* 0x000fe4000ff1e03f */
[----:B------:R-:W-:Y:S02]  /*00c0*/  UIADD3 UR4, UP1, UR4, 0x1f0, URZ ;  /* 0x000001f004047890 */ /* 0x000fe4000ff3e03f */
[----:B------:R-:W-:Y:S02]  /*00d0*/  UIADD3.X UR7, URZ, UR5, URZ, UP0, !UPT ;  /* 0x000000053f077290 */ /* 0x000fe400087fe43f */
[----:B------:R-:W-:-:S07]  /*00e0*/  UIADD3.X UR5, URZ, UR5, URZ, UP1, !UPT ;  /* 0x000000053f057290 */ /* 0x000fce0008ffe43f */
[----:B------:R0:W-:Y:S02]  /*00f0*/  UTMACCTL.PF [UR6] ;  /* 0x00000000060079b9 */ /* 0x0001e40008040000 */
[----:B------:R0:W-:Y:S02]  /*0100*/  UTMACCTL.PF [UR4] ;  /* 0x00000000040079b9 */ /* 0x0001e40008040000 */
[----:B0-----:R-:W-:Y:S01]  /*0110*/  NOP ;  /* 0x0000000000007918 */ /* 0x001fe20000000000 */
.L_x_1:
[----:B------:R-:W-:Y:S05]  /*0120*/  BSYNC B0 ;  /* 0x0000000000007941 */ /* 0x000fea0003800000 */
.L_x_0:
[----:B------:R-:W0:Y:S02]  /*0130*/  SHFL.IDX PT, R2, R0, RZ, 0x1f ;  /* 0x00001fff00027589 */ /* 0x000e2400000e0000 */
[----:B0-----:R-:W-:-:S13]  /*0140*/  ISETP.NE.AND P0, PT, R2, RZ, PT ;  /* 0x000000ff0200720c */ /* 0x001fda0003f05270 */
[----:B------:R-:W-:Y:S05]  /*0150*/  @P0 BRA `(.L_x_2) ;  /* 0x0000000000500947 */ /* 0x000fea0003800000 */
[----:B------:R-:W0:Y:S01]  /*0160*/  S2UR UR8, SR_CgaCtaId ;  /* 0x00000000000879c3 */ /* 0x000e220000008800 */
[----:B------:R-:W-:Y:S01]  /*0170*/  UMOV UR4, 0x400 ;  /* 0x0000040000047882 */ /* 0x000fe20000000000 */
[----:B------:R-:W-:Y:S01]  /*0180*/  UMOV UR5, 0x1 ;  /* 0x0000000100057882 */ /* 0x000fe20000000000 */
[----:B------:R-:W-:Y:S01]  /*0190*/  UMOV UR6, 0x100 ;  /* 0x0000010000067882 */ /* 0x000fe20000000000 */
[----:B------:R-:W-:Y:S01]  /*01a0*/  ELECT P0, URZ, PT ;  /* 0x00000000003f782f */ /* 0x000fe20003800000 */
[----:B------:R-:W-:-:S04]  /*01b0*/  UIADD3 UR6, -UR6, 0x100000, URZ ;  /* 0x0010000006067890 */ /* 0x000fc8000fffe13f */
[----:B------:R-:W-:Y:S02]  /*01c0*/  USHF.L.U32 UR7, UR6, 0xb, URZ ;  /* 0x0000000b06077899 */ /* 0x000fe4000800063f */
[----:B------:R-:W-:Y:S02]  /*01d0*/  USHF.L.U32 UR6, UR6, 0x1, URZ ;  /* 0x0000000106067899 */ /* 0x000fe4000800063f */
[----:B0-----:R-:W-:Y:S02]  /*01e0*/  ULEA UR8, UR8, UR4, 0x18 ;  /* 0x0000000408087291 */ /* 0x001fe4000f8ec03f */
[----:B------:R-:W-:-:S04]  /*01f0*/  UIADD3 UR4, -UR5, 0x100000, URZ ;  /* 0x0010000005047890 */ /* 0x000fc8000fffe13f */
[----:B------:R-:W-:Y:S02]  /*0200*/  USHF.L.U32 UR5, UR4, 0xb, URZ ;  /* 0x0000000b04057899 */ /* 0x000fe4000800063f */
[----:B------:R-:W-:Y:S01]  /*0210*/  USHF.L.U32 UR4, UR4, 0x1, URZ ;  /* 0x0000000104047899 */ /* 0x000fe2000800063f */
[----:B------:R-:W0:Y:S11]  /*0220*/  FENCE.VIEW.ASYNC.S ;  /* 0x00000000000073c6 */ /* 0x000e360000000000 */
[----:B0-----:R0:W1:Y:S01]  /*0230*/  SYNCS.EXCH.64 URZ, [UR8], UR4 ;  /* 0x00000004083f75b2 */ /* 0x0010620008000100 */
[----:B------:R0:W2:Y:S01]  /*0240*/  SYNCS.EXCH.64 URZ, [UR8+0x18], UR6 ;  /* 0x00001806083f75b2 */ /* 0x0000a20008000100 */
[----:B------:R0:W3:Y:S01]  /*0250*/  SYNCS.EXCH.64 URZ, [UR8+0x8], UR4 ;  /* 0x00000804083f75b2 */ /* 0x0000e20008000100 */
[----:B------:R0:W4:Y:S01]  /*0260*/  SYNCS.EXCH.64 URZ, [UR8+0x20], UR6 ;  /* 0x00002006083f75b2 */ /* 0x0001220008000100 */
[----:B------:R0:W0:Y:S01]  /*0270*/  SYNCS.EXCH.64 URZ, [UR8+0x10], UR4 ;  /* 0x00001004083f75b2 */ /* 0x0000220008000100 */
[----:B------:R0:W0:Y:S01]  /*0280*/  SYNCS.EXCH.64 URZ, [UR8+0x28], UR6 ;  /* 0x00002806083f75b2 */ /* 0x0000220008000100 */
[----:B------:R-:W-:Y:S01]  /*0290*/  NOP ;  /* 0x0000000000007918 */ /* 0x000fe20000000000 */
.L_x_2:
[----:B------:R-:W5:Y:S01]  /*02a0*/  SHFL.IDX PT, R0, R0, RZ, 0x1f ;  /* 0x00001fff00007589 */ /* 0x000f6200000e0000 */
[----:B------:R-:W-:Y:S01]  /*02b0*/  ELECT P0, URZ, PT ;  /* 0x00000000003f782f */ /* 0x000fe20003800000 */
[----:B------:R-:W1:Y:S01]  /*02c0*/  LDC R2, c[0x0][0x65c] ;  /* 0x00019700ff027b82 */ /* 0x000e620000000800 */
[----:B------:R-:W-:Y:S01]  /*02d0*/  SHF.R.S32.HI R7, RZ, 0x1f, R4 ;  /* 0x0000001fff077819 */ /* 0x000fe20000011404 */
[----:B------:R-:W2:Y:S01]  /*02e0*/  S2R R5, SR_CTAID.Y ;  /* 0x0000000000057919 */ /* 0x000ea20000002600 */
[----:B0-----:R-:W-:Y:S01]  /*02f0*/  UMOV UR4, 0x20 ;  /* 0x0000002000047882 */ /* 0x001fe20000000000 */
[----:B------:R-:W-:Y:S01]  /*0300*/  NOP ;  /* 0x0000000000007918 */ /* 0x000fe20000000000 */
[----:B------:R-:W-:Y:S01]  /*0310*/  LEA.HI R7, R7, R4, RZ, 0x2 ;  /* 0x0000000407077211 */ /* 0x000fe200078f10ff */
[----:B------:R-:W0:Y:S01]  /*0320*/  S2R R6, SR_CTAID.X ;  /* 0x0000000000067919 */ /* 0x000e220000002500 */
[----:B------:R-:W-:Y:S01]  /*0330*/  ISETP.NE.AND P2, PT, R10, RZ, PT ;  /* 0x000000ff0a00720c */ /* 0x000fe20003f45270 */
[----:B------:R-:W-:Y:S01]  /*0340*/  NOP ;  /* 0x0000000000007918 */ /* 0x000fe20000000000 */
[----:B------:R-:W-:-:S02]  /*0350*/  LOP3.LUT R7, R7, 0xfffffffc, RZ, 0xc0, !PT ;  /* 0xfffffffc07077812 */ /* 0x000fc400078ec0ff */
[----:B-----5:R-:W-:Y:S02]  /*0360*/  ISETP.NE.OR P0, PT, R0, RZ, !P0 ;  /* 0x000000ff0000720c */ /* 0x020fe40004705670 */
[----:B-1----:R-:W-:-:S04]  /*0370*/  ISETP.NE.AND P3, PT, R2, 0x1, PT ;  /* 0x000000010200780c */ /* 0x002fc80003f65270 */
[----:B------:R-:W-:Y:S01]  /*0380*/  P2R R0, PR, RZ, 0x8 ;  /* 0x00000008ff007803 */ /* 0x000fe20000000000 */
[----:B------:R-:W-:Y:S01]  /*0390*/  IMAD.IADD R0, R4, 0x1, -R7 ;  /* 0x0000000104007824 */ /* 0x000fe200078e0a07 */
[----:B------:R-:W-:Y:S01]  /*03a0*/  LOP3.LUT R4, R3, 0x7f, RZ, 0xc0, !PT ;  /* 0x0000007f03047812 */ /* 0x000fe200078ec0ff */
[----:B------:R-:W-:-:S03]  /*03b0*/  IMAD.MOV.U32 R7, RZ, RZ, RZ ;  /* 0x000000ffff077224 */ /* 0x000fc600078e00ff */
[----:B------:R-:W-:Y:S01]  /*03c0*/  ISETP.NE.AND P1, PT, R0, 0x3, PT ;  /* 0x000000030000780c */ /* 0x000fe20003f25270 */
[----:B------:R-:W-:Y:S01]  /*03d0*/  VOTEU.ALL UP0, P0 ;  /* 0x00000000003f7886 */ /* 0x000fe20000000000 */
[----:B------:R-:W-:Y:S01]  /*03e0*/  VOTEU.ALL UP1, P0 ;  /* 0x00000000003f7886 */ /* 0x000fe20000020000 */
[----:B------:R-:W0:Y:S01]  /*03f0*/  @P3 LDC R17, c[0x0][0x10] ;  /* 0x00000400ff113b82 */ /* 0x000e220000000800 */
[----:B--2---:R-:W-:Y:S02]  /*0400*/  @P3 IMAD.MOV.U32 R8, RZ, RZ, R5 ;  /* 0x000000ffff083224 */ /* 0x004fe400078e0005 */
[----:B------:R-:W-:Y:S01]  /*0410*/  @!UP0 UMOV UR6, 0x400 ;  /* 0x0000040000068882 */ /* 0x000fe20000000000 */
[----:B------:R-:W-:-:S04]  /*0420*/  @!UP0 UIADD3 UR4, -UR4, 0x100000, URZ ;  /* 0x0010000004048890 */ /* 0x000fc8000fffe13f */
[----:B------:R-:W-:Y:S02]  /*0430*/  @!UP0 USHF.L.U32 UR5, UR4, 0xb, URZ ;  /* 0x0000000b04058899 */ /* 0x000fe4000800063f */
[----:B------:R-:W-:Y:S01]  /*0440*/  @!UP0 USHF.L.U32 UR4, UR4, 0x1, URZ ;  /* 0x0000000104048899 */ /* 0x000fe2000800063f */
[----:B------:R-:W-:Y:S01]  /*0450*/  @P3 IMAD.MOV.U32 R9, RZ, RZ, RZ ;  /* 0x000000ffff093224 */ /* 0x000fe200078e00ff */
[----:B------:R-:W1:Y:S08]  /*0460*/  @!UP0 S2UR UR7, SR_CgaCtaId ;  /* 0x00000000000789c3 */ /* 0x000e700000008800 */
[----:B------:R-:W2:Y:S01]  /*0470*/  @!P3 LDC R11, c[0x0][0xc] ;  /* 0x00000300ff0bbb82 */ /* 0x000ea20000000800 */
[----:B0-----:R-:W-:Y:S01]  /*0480*/  @P3 IMAD.WIDE.U32 R16, R6, R17, R8 ;  /* 0x0000001106103225 */ /* 0x001fe200078e0008 */
[----:B-1----:R-:W-:Y:S01]  /*0490*/  @!UP0 ULEA UR8, UR7, UR6, 0x18 ;  /* 0x0000000607088291 */ /* 0x002fe2000f8ec03f */
[----:B------:R-:W-:-:S02]  /*04a0*/  VOTEU.ALL UP0, P0 ;  /* 0x00000000003f7886 */ /* 0x000fc40000000000 */
[----:B------:R-:W-:Y:S01]  /*04b0*/  ULDC UR6, c[0x0][0xc] ;  /* 0x0000030000067ab9 */ /* 0x000fe20000000800 */
[----:B------:R-:W-:Y:S01]  /*04c0*/  ISETP.EQ.OR P0, PT, R0, RZ, !P1 ;  /* 0x000000ff0000720c */ /* 0x000fe20004f02670 */
[----:B------:R-:W-:-:S03]  /*04d0*/  ULDC UR7, c[0x0][0x10] ;  /* 0x0000040000077ab9 */ /* 0x000fc60000000800 */
[C---:B------:R-:W-:Y:S01]  /*04e0*/  ISETP.EQ.AND P0, PT, R10.reuse, RZ, P0 ;  /* 0x000000ff0a00720c */ /* 0x040fe20000702270 */
[----:B------:R-:W-:Y:S02]  /*04f0*/  VIADD R10, R10, 0xffffffff ;  /* 0xffffffff0a0a7836 */ /* 0x000fe40000000000 */
[----:B--2---:R-:W-:Y:S01]  /*0500*/  @!P3 IMAD.WIDE.U32 R8, R11, R5, R6 ;  /* 0x000000050b08b225 */ /* 0x004fe200078e0006 */
[----:B------:R-:W0:Y:S02]  /*0510*/  FENCE.VIEW.ASYNC.S ;  /* 0x00000000000073c6 */ /* 0x000e240000000000 */
[----:B0-----:R-:W3:Y:S01]  /*0520*/  @!UP0 SYNCS.EXCH.64 URZ, [UR8+0x40], UR4 ;  /* 0x00004004083f85b2 */ /* 0x001ee20008000100 */
[----:B------:R-:W-:Y:S01]  /*0530*/  SEL R18, RZ, 0x1, !P0 ;  /* 0x00000001ff127807 */ /* 0x000fe20004000000 */
[----:B------:R-:W-:Y:S01]  /*0540*/  @P3 IMAD.MOV.U32 R11, RZ, RZ, RZ ;  /* 0x000000ffff0b3224 */ /* 0x000fe200078e00ff */
[----:B------:R-:W-:Y:S01]  /*0550*/  ISETP.GE.U32.AND P1, PT, R10, 0x2, PT ;  /* 0x000000020a00780c */ /* 0x000fe20003f26070 */
[----:B------:R-:W-:-:S02]  /*0560*/  @!P3 IMAD.MOV.U32 R16, RZ, RZ, R8 ;  /* 0x000000ffff10b224 */ /* 0x000fc400078e0008 */
[----:B------:R-:W-:Y:S01]  /*0570*/  @P3 IMAD.IADD R17, R17, 0x1, R11 ;  /* 0x0000000111113824 */ /* 0x000fe200078e020b */
[----:B------:R-:W-:Y:S01]  /*0580*/  SEL R18, R18, 0x2, P1 ;  /* 0x0000000212127807 */ /* 0x000fe20000800000 */
[----:B------:R-:W-:Y:S01]  /*0590*/  @!P3 IMAD.MOV.U32 R17, RZ, RZ, R9 ;  /* 0x000000ffff11b224 */ /* 0x000fe200078e0009 */
[----:B------:R0:W3:Y:S01]  /*05a0*/  @!UP1 SYNCS.EXCH.64 URZ, [UR8+0x48], UR4 ;  /* 0x00004804083f95b2 */ /* 0x0000e20008000100 */
[----:B------:R-:W-:Y:S01]  /*05b0*/  NOP ;  /* 0x0000000000007918 */ /* 0x000fe20000000000 */
[----:B0-----:R-:W-:-:S03]  /*05c0*/  UIMAD.WIDE.U32 UR4, UR6, UR7, URZ ;  /* 0x00000007060472a5 */ /* 0x001fc6000f8e003f */
[----:B------:R-:W-:Y:S02]  /*05d0*/  ULDC UR6, c[0x0][0x14] ;  /* 0x0000050000067ab9 */ /* 0x000fe40000000800 */
[----:B------:R-:W-:Y:S02]  /*05e0*/  UIMAD.WIDE.U32 UR38, UR4, UR6, URZ ;  /* 0x00000006042672a5 */ /* 0x000fe4000f8e003f */
[----:B------:R-:W-:-:S04]  /*05f0*/  UIMAD UR37, UR5, UR6, URZ ;  /* 0x00000006052572a4 */ /* 0x000fc8000f8e023f */
[----:B------:R-:W-:Y:S01]  /*0600*/  UIADD3 UR37, UR39, UR37, URZ ;  /* 0x0000002527257290 */ /* 0x000fe2000fffe03f */
[----:B---34-:R-:W-:Y:S06]  /*0610*/  BAR.SYNC.DEFER_BLOCKING 0x0 ;  /* 0x0000000000007b1d */ /* 0x018fec0000010000 */
[----:B------:R-:W-:Y:S05]  /*0620*/  @!P2 BRA `(.L_x_3) ;  /* 0x0000004800b4a947 */ /* 0x000fea0003800000 */
[----:B------:R-:W-:-:S13]  /*0630*/  ISETP.GT.U32.AND P0, PT, R10, 0x1, PT ;  /* 0x000000010a00780c */ /* 0x000fda0003f04070 */
[----:B------:R-:W-:Y:S05]  /*0640*/  @P0 EXIT ;  /* 0x000000000000094d */ /* 0x000fea0003800000 */
[----:B------:R-:W-:Y:S01]  /*0650*/  ULDC.64 UR4, c[0x0][0x650] ;  /* 0x0001940000047ab9 */ /* 0x000fe20000000a00 */
[----:B------:R-:W-:Y:S01]  /*0660*/  PRMT R0, RZ, 0x7610, R0 ;  /* 0x00007610ff007816 */ /* 0x000fe20000000000 */
[----:B------:R-:W-:Y:S01]  /*0670*/  IMAD.MOV.U32 R69, RZ, RZ, -0x1 ;  /* 0xffffffffff457424 */ /* 0x000fe200078e00ff */
[----:B------:R-:W-:Y:S01]  /*0680*/  ISETP.GE.U32.AND P0, PT, R16, UR4, PT ;  /* 0x0000000410007c0c */ /* 0x000fe2000bf06070 */
[----:B------:R-:W-:Y:S02]  /*0690*/  IMAD.MOV.U32 R68, RZ, RZ, -0x1 ;  /* 0xffffffffff447424 */ /* 0x000fe400078e00ff */
[----:B------:R-:W-:Y:S01]  /*06a0*/  IMAD.MOV.U32 R67, RZ, RZ, -0x1 ;  /* 0xffffffffff437424 */ /* 0x000fe200078e00ff */
[----:B------:R-:W-:-:S13]  /*06b0*/  ISETP.GE.U32.AND.EX P0, PT, R17, UR5, PT, P0 ;  /* 0x0000000511007c0c */ /* 0x000fda000bf06100 */
[----:B------:R-:W-:Y:S05]  /*06c0*/  @P0 BRA `(.L_x_4) ;  /* 0x0000000400540947 */ /* 0x000fea0003800000 */
[----:B------:R-:W0:Y:S01]  /*06d0*/  LDC.64 R20, c[0x0][0x628] ;  /* 0x00018a00ff147b82 */ /* 0x000e220000000a00 */
[----:B------:R-:W-:Y:S02]  /*06e0*/  IMAD.MOV.U32 R8, RZ, RZ, R16 ;  /* 0x000000ffff087224 */ /* 0x000fe400078e0010 */
[----:B------:R-:W-:-:S05]  /*06f0*/  IMAD.MOV.U32 R9, RZ, RZ, R17 ;  /* 0x000000ffff097224 */ /* 0x000fca00078e0011 */
[----:B------:R-:W1:Y:S08]  /*0700*/  LDC R0, c[0x0][0x630] ;  /* 0x00018c00ff007b82 */ /* 0x000e700000000800 */
[----:B------:R-:W2:Y:S01]  /*0710*/  LDC.64 R22, c[0x0][0x620] ;  /* 0x00018800ff167b82 */ /* 0x000ea20000000a00 */
[----:B0-----:R-:W-:-:S04]  /*0720*/  ISETP.NE.U32.AND P0, PT, R20, RZ, PT ;  /* 0x000000ff1400720c */ /* 0x001fc80003f05070 */
[----:B------:R-:W-:-:S13]  /*0730*/  ISETP.NE.AND.EX P0, PT, R21, RZ, PT, P0 ;  /* 0x000000ff1500720c */ /* 0x000fda0003f05300 */
[----:B-12---:R-:W-:Y:S05]  /*0740*/  @!P0 BRA `(.L_x_5) ;  /* 0x0000000000288947 */ /* 0x006fea0003800000 */
[----:B------:R-:W0:Y:S02]  /*0750*/  LDC R13, c[0x0][0x634] ;  /* 0x00018d00ff0d7b82 */ /* 0x000e240000000800 */
[----:B0-----:R-:W-:-:S05]  /*0760*/  IADD3 R13, P0, R16, R13, RZ ;  /* 0x0000000d100d7210 */ /* 0x001fca0007f1e0ff */
[----:B------:R-:W-:-:S04]  /*0770*/  IMAD.X R15, RZ, RZ, R17, P0 ;  /* 0x000000ffff0f7224 */ /* 0x000fc800000e0611 */
[----:B------:R-:W-:-:S04]  /*0780*/  IMAD.WIDE.U32 R8, R15, R20, RZ ;  /* 0x000000140f087225 */ /* 0x000fc800078e00ff */
[----:B------:R-:W-:-:S04]  /*0790*/  IMAD.WIDE.U32 R10, P0, R13, R21, R8 ;  /* 0x000000150d0a7225 */ /* 0x000fc80007800008 */
[----:B------:R-:W-:-:S04]  /*07a0*/  IMAD.WIDE.U32 R8, R13, R20, RZ ;  /* 0x000000140d087225 */ /* 0x000fc800078e00ff */
[----:B------:R-:W-:Y:S01]  /*07b0*/  IMAD.X R13, RZ, RZ, RZ, P0 ;  /* 0x000000ffff0d7224 */ /* 0x000fe200000e06ff */
[----:B------:R-:W-:Y:S01]  /*07c0*/  IADD3 RZ, P0, R9, R10, RZ ;  /* 0x0000000a09ff7210 */ /* 0x000fe20007f1e0ff */
[----:B------:R-:W-:-:S04]  /*07d0*/  IMAD.MOV.U32 R12, RZ, RZ, R11 ;  /* 0x000000ffff0c7224 */ /* 0x000fc800078e000b */
[----:B------:R-:W-:-:S08]  /*07e0*/  IMAD.WIDE.U32.X R8, R15, R21, R12, P0 ;  /* 0x000000150f087225 */ /* 0x000fd000000e040c */
.L_x_5:
[-CC-:B------:R-:W-:Y:S01]  /*07f0*/  SHF.R.U64 R67, R8, R0.reuse, R9.reuse ;  /* 0x0000000008437219 */ /* 0x180fe20000001209 */
[----:B------:R-:W0:Y:S01]  /*0800*/  LDC R12, c[0x0][0x618] ;  /* 0x00018600ff0c7b82 */ /* 0x000e220000000800 */
[----:B------:R-:W-:Y:S01]  /*0810*/  SHF.R.U32.HI R7, RZ, R0, R9 ;  /* 0x00000000ff077219 */ /* 0x000fe20000011609 */
[----:B------:R-:W-:Y:S01]  /*0820*/  ULDC UR4, c[0x0][0x150] ;  /* 0x0000540000047ab9 */ /* 0x000fe20000000800 */
[----:B------:R-:W-:Y:S02]  /*0830*/  IADD3 R11, P0, RZ, -R67, RZ ;  /* 0x80000043ff0b7210 */ /* 0x000fe40007f1e0ff */
[----:B------:R-:W-:-:S03]  /*0840*/  I2FP.F32.U32 R0, R6 ;  /* 0x0000000600007245 */ /* 0x000fc60000201000 */
[----:B------:R-:W1:Y:S01]  /*0850*/  LDC.64 R30, c[0x0][0x640] ;  /* 0x00019000ff1e7b82 */ /* 0x000e620000000a00 */
[----:B------:R-:W-:Y:S02]  /*0860*/  IMAD.X R13, RZ, RZ, ~R7, P0 ;  /* 0x000000ffff0d7224 */ /* 0x000fe400000e0e07 */
[----:B------:R-:W-:Y:S01]  /*0870*/  FMUL R0, R0, UR4 ;  /* 0x0000000400007c20 */ /* 0x000fe20008400000 */
[----:B------:R-:W-:Y:S01]  /*0880*/  IMAD.WIDE.U32 R8, R11, R22, R16 ;  /* 0x000000160b087225 */ /* 0x000fe200078e0010 */
[----:B------:R-:W-:-:S03]  /*0890*/  ULDC UR4, c[0x0][0x154] ;  /* 0x0000550000047ab9 */ /* 0x000fc60000000800 */
[----:B------:R-:W-:Y:S01]  /*08a0*/  IMAD R10, R13, R22, RZ ;  /* 0x000000160d0a7224 */ /* 0x000fe200078e02ff */
[----:B------:R-:W2:Y:S01]  /*08b0*/  LDC R7, c[0x0][0x144] ;  /* 0x00005100ff077b82 */ /* 0x000ea20000000800 */
[----:B------:R-:W3:Y:S02]  /*08c0*/  F2I.U32.TRUNC.NTZ R0, R0 ;  /* 0x0000000000007305 */ /* 0x000ee4000020f000 */
[----:B------:R-:W-:-:S04]  /*08d0*/  IMAD R11, R11, R23, R10 ;  /* 0x000000170b0b7224 */ /* 0x000fc800078e020a */
[----:B------:R-:W-:Y:S01]  /*08e0*/  IMAD.IADD R9, R9, 0x1, R11 ;  /* 0x0000000109097824 */ /* 0x000fe200078e020b */
[----:B------:R-:W4:Y:S01]  /*08f0*/  LDC R24, c[0x0][0x608] ;  /* 0x00018200ff187b82 */ /* 0x000f220000000800 */
[----:B------:R-:W-:-:S03]  /*0900*/  IMAD.MOV.U32 R11, RZ, RZ, -0x1 ;  /* 0xffffffffff0b7424 */ /* 0x000fc600078e00ff */
[-CC-:B0-----:R-:W-:Y:S02]  /*0910*/  SHF.R.U64 R22, R8, R12.reuse, R9.reuse ;  /* 0x0000000c08167219 */ /* 0x181fe40000001209 */
[----:B------:R-:W-:Y:S02]  /*0920*/  I2FP.F32.U32 R8, R5 ;  /* 0x0000000500087245 */ /* 0x000fe40000201000 */
[----:B------:R-:W0:Y:S01]  /*0930*/  LDC R28, c[0x0][0x658] ;  /* 0x00019600ff1c7b82 */ /* 0x000e220000000800 */
[----:B-1----:R-:W-:Y:S01]  /*0940*/  ISETP.NE.U32.AND P0, PT, R30, RZ, PT ;  /* 0x000000ff1e00720c */ /* 0x002fe20003f05070 */
[----:B---3--:R-:W-:Y:S02]  /*0950*/  IMAD.MOV R10, RZ, RZ, -R0 ;  /* 0x000000ffff0a7224 */ /* 0x008fe400078e0a00 */
[----:B------:R-:W-:Y:S01]  /*0960*/  FMUL R8, R8, UR4 ;  /* 0x0000000408087c20 */ /* 0x000fe20008400000 */
[----:B------:R-:W-:Y:S02]  /*0970*/  SHF.R.U32.HI R9, RZ, R12, R9 ;  /* 0x0000000cff097219 */ /* 0x000fe40000011609 */
[----:B------:R-:W-:Y:S01]  /*0980*/  ISETP.NE.AND.EX P0, PT, R31, RZ, PT, P0 ;  /* 0x000000ff1f00720c */ /* 0x000fe20003f05300 */
[----:B------:R1:W3:Y:S01]  /*0990*/  F2I.U32.TRUNC.NTZ R15, R8 ;  /* 0x00000008000f7305 */ /* 0x0002e2000020f000 */
[----:B------:R-:W1:Y:S01]  /*09a0*/  LDC R20, c[0x0][0x148] ;  /* 0x00005200ff147b82 */ /* 0x000e620000000800 */
[----:B--2---:R-:W-:-:S07]  /*09b0*/  IMAD R0, R7, R10, R6 ;  /* 0x0000000a07007224 */ /* 0x004fce00078e0206 */
[----:B------:R-:W2:Y:S01]  /*09c0*/  LDC R26, c[0x0][0x600] ;  /* 0x00018000ff1a7b82 */ /* 0x000ea20000000800 */
[-CC-:B----4-:R-:W-:Y:S02]  /*09d0*/  SHF.R.U64 R32, R22, R24.reuse, R9.reuse ;  /* 0x0000001816207219 */ /* 0x190fe40000001209 */
[----:B------:R-:W-:Y:S01]  /*09e0*/  SHF.R.U32.HI R7, RZ, R24, R9 ;  /* 0x00000018ff077219 */ /* 0x000fe20000011609 */
[----:B------:R-:W-:-:S04]  /*09f0*/  IMAD.MOV.U32 R9, RZ, RZ, 0x1 ;  /* 0x00000001ff097424 */ /* 0x000fc800078e00ff */
[----:B------:R-:W4:Y:S01]  /*0a00*/  LDC R21, c[0x0][0x648] ;  /* 0x00019200ff157b82 */ /* 0x000f220000000800 */
[-C--:B0-----:R-:W-:Y:S02]  /*0a10*/  SHF.L.U32 R6, R11, R28.reuse, RZ ;  /* 0x0000001c0b067219 */ /* 0x081fe400000006ff */
[--C-:B------:R-:W-:Y:S02]  /*0a20*/  SHF.R.U64 R24, R32, R28, R7.reuse ;  /* 0x0000001c20187219 */ /* 0x100fe40000001207 */
[----:B------:R-:W-:Y:S02]  /*0a30*/  LOP3.LUT R13, RZ, R6, RZ, 0x33, !PT ;  /* 0x00000006ff0d7212 */ /* 0x000fe400078e33ff */
[-C--:B------:R-:W-:Y:S01]  /*0a40*/  SHF.R.U32.HI R7, RZ, R28.reuse, R7 ;  /* 0x0000001cff077219 */ /* 0x080fe20000011607 */
[----:B------:R-:W0:Y:S01]  /*0a50*/  LDC R23, c[0x0][0x638] ;  /* 0x00018e00ff177b82 */ /* 0x000e220000000800 */
[----:B------:R-:W-:Y:S01]  /*0a60*/  SHF.L.U32 R12, R9, R28, RZ ;  /* 0x0000001c090c7219 */ /* 0x000fe200000006ff */
[----:B------:R-:W-:-:S06]  /*0a70*/  IMAD.MOV.U32 R6, RZ, RZ, R24 ;  /* 0x000000ffff067224 */ /* 0x000fcc00078e0018 */
[----:B------:R-:W0:Y:S01]  /*0a80*/  LDC R69, c[0x0][0x610] ;  /* 0x00018400ff457b82 */ /* 0x000e220000000800 */
[----:B-1-3--:R-:W-:Y:S05]  /*0a90*/  @!P0 BRA `(.L_x_6) ;  /* 0x0000000000288947 */ /* 0x00afea0003800000 */
[----:B------:R-:W1:Y:S02]  /*0aa0*/  LDC R11, c[0x0][0x64c] ;  /* 0x00019300ff0b7b82 */ /* 0x000e640000000800 */
[----:B-1----:R-:W-:-:S05]  /*0ab0*/  IADD3 R11, P0, R24, R11, RZ ;  /* 0x0000000b180b7210 */ /* 0x002fca0007f1e0ff */
        /* <DEDUP_REMOVED lines=8> */
.L_x_6:
[----:B----4-:R-:W-:Y:S01]  /*0b40*/  SHF.R.U64 R6, R6, R21, R7 ;  /* 0x0000001506067219 */ /* 0x010fe20000001207 */
[----:B--2---:R-:W-:Y:S01]  /*0b50*/  VIADD R7, R26, 0xffffffff ;  /* 0xffffffff1a077836 */ /* 0x004fe20000000000 */
[----:B------:R-:W-:Y:S01]  /*0b60*/  LOP3.LUT R13, R32, R13, RZ, 0xc0, !PT ;  /* 0x0000000d200d7212 */ /* 0x000fe200078ec0ff */
[----:B------:R-:W-:Y:S02]  /*0b70*/  IMAD.MOV R15, RZ, RZ, -R15 ;  /* 0x000000ffff0f7224 */ /* 0x000fe400078e0a0f */
[----:B------:R-:W-:Y:S02]  /*0b80*/  IMAD.MOV R8, RZ, RZ, -R6 ;  /* 0x000000ffff087224 */ /* 0x000fe400078e0a06 */
[----:B------:R-:W-:Y:S01]  /*0b90*/  IMAD R13, R12, R6, R13 ;  /* 0x000000060c0d7224 */ /* 0x000fe200078e020d */
[----:B------:R-:W-:Y:S01]  /*0ba0*/  LOP3.LUT R6, R22, R7, RZ, 0xc0, !PT ;  /* 0x0000000716067212 */ /* 0x000fe200078ec0ff */
[----:B------:R-:W-:Y:S02]  /*0bb0*/  @P3 IMAD R0, R20, R15, R5 ;  /* 0x0000000f14003224 */ /* 0x000fe400078e0205 */
[----:B0-----:R-:W-:-:S02]  /*0bc0*/  IMAD R5, R8, R23, R24 ;  /* 0x0000001708057224 */ /* 0x001fc400078e0218 */
[----:B------:R-:W-:Y:S02]  /*0bd0*/  IMAD R69, R13, R69, R0 ;  /* 0x000000450d457224 */ /* 0x000fe400078e0200 */
[----:B------:R-:W-:Y:S02]  /*0be0*/  IMAD R6, R5, R26, R6 ;  /* 0x0000001a05067224 */ /* 0x000fe400078e0206 */
[----:B------:R-:W-:-:S03]  /*0bf0*/  IMAD.MOV.U32 R0, RZ, RZ, 0x1 ;  /* 0x00000001ff007424 */ /* 0x000fc600078e00ff */
[----:B------:R-:W-:Y:S02]  /*0c00*/  SEL R68, R6, R69, !P3 ;  /* 0x0000004506447207 */ /* 0x000fe40005800000 */
[----:B------:R-:W-:-:S07]  /*0c10*/  SEL R69, R69, R6, !P3 ;  /* 0x0000000645457207 */ /* 0x000fce0005800000 */
.L_x_4:
[----:B------:R-:W-:-:S08]  /*0c20*/  NOP ;  /* 0x0000000000007918 */ /* 0x000fd00000000000 */
[----:B------:R-:W0:Y:S02]  /*0c30*/  USETMAXREG.TRY_ALLOC.CTAPOOL UP0, 0xe8 ;  /* 0x000000e8000079c8 */ /* 0x000e240008000600 */
[----:B0-----:R-:W-:-:S13]  /*0c40*/  PLOP3.LUT P0, PT, PT, PT, UP0, 0x80, 0x0 ;  /* 0x000000000000781c */ /* 0x001fda0003f0f008 */
[----:B------:R-:W-:Y:S05]  /*0c50*/  @!P0 BRA `(.L_x_4) ;  /* 0xfffffffc00f08947 */ /* 0x000fea000383ffff */
[----:B------:R-:W-:Y:S01]  /*0c60*/  ULDC.64 UR4, c[0x0][0x598] ;  /* 0x0001660000047ab9 */ /* 0x000fe20000000a00 */
[----:B------:R-:W-:Y:S01]  /*0c70*/  ULDC.64 UR40, c[0x0][0x208] ;  /* 0x0000820000287ab9 */ /* 0x000fe20000000a00 */
[----:B------:R-:W-:-:S04]  /*0c80*/  ISETP.NE.U32.AND P0, PT, RZ, UR4, PT ;  /* 0x00000004ff007c0c */ /* 0x000fc8000bf05070 */
[----:B------:R-:W-:-:S13]  /*0c90*/  ISETP.NE.AND.EX P0, PT, RZ, UR5, PT, P0 ;  /* 0x00000005ff007c0c */ /* 0x000fda000bf05300 */
[----:B------:R-:W-:Y:S05]  /*0ca0*/  @!P0 BRA `(.L_x_7) ;  /* 0x00000000001c8947 */ /* 0x000fea0003800000 */
[----:B------:R-:W0:Y:S02]  /*0cb0*/  LDC.64 R6, c[0x0][0x598] ;  /* 0x00016600ff067b82 */ /* 0x000e240000000a00 */
[----:B0-----:R-:W2:Y:S02]  /*0cc0*/  LDG.E.64 R6, desc[UR40][R6.64] ;  /* 0x0000002806067981 */ /* 0x001ea4000c1e1b00 */
[----:B--2---:R-:W-:-:S04]  /*0cd0*/  ISETP.NE.U32.AND P0, PT, R6, RZ, PT ;  /* 0x000000ff0600720c */ /* 0x004fc80003f05070 */
[----:B------:R-:W-:-:S13]  /*0ce0*/  ISETP.NE.AND.EX P0, PT, R7, RZ, PT, P0 ;  /* 0x000000ff0700720c */ /* 0x000fda0003f05300 */
[----:B------:R-:W-:Y:S05]  /*0cf0*/  @!P0 BRA `(.L_x_7) ;  /* 0x0000000000088947 */ /* 0x000fea0003800000 */
[----:B------:R0:W5:Y:S01]  /*0d00*/  LD.E R19, desc[UR40][R6.64] ;  /* 0x0000002806137980 */ /* 0x000162000c101900 */
[----:B------:R-:W-:Y:S05]  /*0d10*/  BRA `(.L_x_8) ;  /* 0x0000000000247947 */ /* 0x000fea0003800000 */
.L_x_7:
[----:B------:R-:W-:Y:S02]  /*0d20*/  ULDC.64 UR4, c[0x0][0x588] ;  /* 0x0001620000047ab9 */ /* 0x000fe40000000a00 */
[----:B------:R-:W-:-:S04]  /*0d30*/  ISETP.NE.U32.AND P0, PT, RZ, UR4, PT ;  /* 0x00000004ff007c0c */ /* 0x000fc8000bf05070 */
[----:B------:R-:W-:-:S13]  /*0d40*/  ISETP.NE.AND.EX P0, PT, RZ, UR5, PT, P0 ;  /* 0x00000005ff007c0c */ /* 0x000fda000bf05300 */
[----:B------:R-:W-:Y:S05]  /*0d50*/  @!P0 BRA `(.L_x_9) ;  /* 0x00000000000c8947 */ /* 0x000fea0003800000 */
[----:B------:R-:W0:Y:S02]  /*0d60*/  LDC.64 R6, c[0x0][0x588] ;  /* 0x00016200ff067b82 */ /* 0x000e240000000a00 */
[----:B0-----:R1:W5:Y:S01]  /*0d70*/  LDG.E R19, desc[UR40][R6.64] ;  /* 0x0000002806137981 */ /* 0x001362000c1e1900 */
[----:B------:R-:W-:Y:S05]  /*0d80*/  BRA `(.L_x_8) ;  /* 0x0000000000087947 */ /* 0x000fea0003800000 */
.L_x_9:
[----:B------:R-:W-:Y:S02]  /*0d90*/  ULDC UR4, c[0x0][0x580] ;  /* 0x0001600000047ab9 */ /* 0x000fe40000000800 */
[----:B------:R-:W-:-:S07]  /*0da0*/  IMAD.U32 R19, RZ, RZ, UR4 ;  /* 0x00000004ff137e24 */ /* 0x000fce000f8e00ff */
.L_x_8:
[----:B------:R-:W-:Y:S02]  /*0db0*/  ULDC.64 UR4, c[0x0][0x5a0] ;  /* 0x0001680000047ab9 */ /* 0x000fe40000000a00 */
[----:B------:R-:W-:-:S04]  /*0dc0*/  ISETP.NE.U32.AND P0, PT, RZ, UR4, PT ;  /* 0x00000004ff007c0c */ /* 0x000fc8000bf05070 */
[----:B------:R-:W-:-:S13]  /*0dd0*/  ISETP.NE.AND.EX P0, PT, RZ, UR5, PT, P0 ;  /* 0x00000005ff007c0c */ /* 0x000fda000bf05300 */
[----:B------:R-:W-:Y:S05]  /*0de0*/  @!P0 BRA `(.L_x_10) ;  /* 0x00000000001c8947 */ /* 0x000fea0003800000 */
[----:B01----:R-:W0:Y:S02]  /*0df0*/  LDC.64 R6, c[0x0][0x5a0] ;  /* 0x00016800ff067b82 */ /* 0x003e240000000a00 */
[----:B0-----:R-:W2:Y:S02]  /*0e00*/  LDG.E.64 R6, desc[UR40][R6.64] ;  /* 0x0000002806067981 */ /* 0x001ea4000c1e1b00 */
[----:B--2---:R-:W-:-:S04]  /*0e10*/  ISETP.NE.U32.AND P0, PT, R6, RZ, PT ;  /* 0x000000ff0600720c */ /* 0x004fc80003f05070 */
[----:B------:R-:W-:-:S13]  /*0e20*/  ISETP.NE.AND.EX P0, PT, R7, RZ, PT, P0 ;  /* 0x000000ff0700720c */ /* 0x000fda0003f05300 */
[----:B------:R-:W-:Y:S05]  /*0e30*/  @!P0 BRA `(.L_x_10) ;  /* 0x0000000000088947 */ /* 0x000fea0003800000 */
[----:B------:R0:W5:Y:S01]  /*0e40*/  LD.E R56, desc[UR40][R6.64] ;  /* 0x0000002806387980 */ /* 0x000162000c101900 */
[----:B------:R-:W-:Y:S05]  /*0e50*/  BRA `(.L_x_11) ;  /* 0x0000000000247947 */ /* 0x000fea0003800000 */
.L_x_10:
[----:B------:R-:W-:Y:S02]  /*0e60*/  ULDC.64 UR4, c[0x0][0x590] ;  /* 0x0001640000047ab9 */ /* 0x000fe40000000a00 */
[----:B------:R-:W-:-:S04]  /*0e70*/  ISETP.NE.U32.AND P0, PT, RZ, UR4, PT ;  /* 0x00000004ff007c0c */ /* 0x000fc8000bf05070 */
[----:B------:R-:W-:-:S13]  /*0e80*/  ISETP.NE.AND.EX P0, PT, RZ, UR5, PT, P0 ;  /* 0x00000005ff007c0c */ /* 0x000fda000bf05300 */
[----:B------:R-:W-:Y:S05]  /*0e90*/  @!P0 BRA `(.L_x_12) ;  /* 0x00000000000c8947 */ /* 0x000fea0003800000 */
[----:B------:R-:W2:Y:S02]  /*0ea0*/  LDC.64 R56, c[0x0][0x590] ;  /* 0x00016400ff387b82 */ /* 0x000ea40000000a00 */
[----:B--2---:R2:W5:Y:S01]  /*0eb0*/  LDG.E R56, desc[UR40][R56.64] ;  /* 0x0000002838387981 */ /* 0x004562000c1e1900 */
[----:B------:R-:W-:Y:S05]  /*0ec0*/  BRA `(.L_x_11) ;  /* 0x0000000000087947 */ /* 0x000fea0003800000 */
.L_x_12:
[----:B------:R-:W-:Y:S02]  /*0ed0*/  ULDC UR4, c[0x0][0x584] ;  /* 0x0001610000047ab9 */ /* 0x000fe40000000800 */
[----:B------:R-:W-:-:S07]  /*0ee0*/  IMAD.U32 R56, RZ, RZ, UR4 ;  /* 0x00000004ff387e24 */ /* 0x000fce000f8e00ff */
.L_x_11:
[----:B------:R-:W-:-:S13]  /*0ef0*/  LOP3.LUT P0, RZ, R0, 0xff, RZ, 0xc0, !PT ;  /* 0x000000ff00ff7812 */ /* 0x000fda000780c0ff */
[----:B------:R-:W-:Y:S05]  /*0f00*/  @!P0 EXIT ;  /* 0x000000000000894d */ /* 0x000fea0003800000 */
[----:B------:R-:W3:Y:S01]  /*0f10*/  LDC R59, c[0x0][0x658] ;  /* 0x00019600ff3b7b82 */ /* 0x000ee20000000800 */
[----:B------:R-:W-:Y:S01]  /*0f20*/  ULDC.64 UR6, c[0x0][0x288] ;  /* 0x0000a20000067ab9 */ /* 0x000fe20000000a00 */
[----:B------:R-:W-:Y:S01]  /*0f30*/  LOP3.LUT R14, R14, 0x1, RZ, 0xc0, !PT ;  /* 0x000000010e0e7812 */ /* 0x000fe200078ec0ff */
[----:B------:R-:W-:Y:S01]  /*0f40*/  UIADD3 UR4, UR7, 0x7f, URZ ;  /* 0x0000007f07047890 */ /* 0x000fe2000fffe03f */
[----:B------:R-:W-:Y:S01]  /*0f50*/  SHF.R.U32.HI R0, RZ, 0x2, R3 ;  /* 0x00000002ff007819 */ /* 0x000fe20000011603 */
[----:B------:R-:W-:Y:S01]  /*0f60*/  IMAD.U32 R5, RZ, RZ, UR6 ;  /* 0x00000006ff057e24 */ /* 0x000fe2000f8e00ff */
[----:B------:R-:W-:Y:S01]  /*0f70*/  SHF.R.U32.HI R4, RZ, 0x1, R4 ;  /* 0x00000001ff047819 */ /* 0x000fe20000011604 */
[----:B------:R-:W-:Y:S01]  /*0f80*/  USHF.R.S32.HI UR5, URZ, 0x1f, UR4 ;  /* 0x0000001f3f057899 */ /* 0x000fe20008011404 */
[----:B01----:R-:W0:Y:S01]  /*0f90*/  LDC.64 R6, c[0x0][0x5c8] ;  /* 0x00017200ff067b82 */ /* 0x003e220000000a00 */
[----:B------:R-:W-:Y:S01]  /*0fa0*/  LOP3.LUT R60, R3, 0x3, RZ, 0xc0, !PT ;  /* 0x00000003033c7812 */ /* 0x000fe200078ec0ff */
[----:B------:R-:W-:Y:S01]  /*0fb0*/  IMAD.SHL.U32 R9, R14, 0x40, RZ ;  /* 0x000000400e097824 */ /* 0x000fe200078e00ff */
[----:B------:R-:W-:Y:S01]  /*0fc0*/  LOP3.LUT R0, R0, 0x7, RZ, 0xc0, !PT ;  /* 0x0000000700007812 */ /* 0x000fe200078ec0ff */
[----:B------:R-:W-:Y:S01]  /*0fd0*/  ULEA.HI UR5, UR5, UR4, URZ, 0x7 ;  /* 0x0000000405057291 */ /* 0x000fe2000f8f383f */
[----:B------:R-:W-:Y:S01]  /*0fe0*/  LOP3.LUT R23, R4, 0x30, RZ, 0xc0, !PT ;  /* 0x0000003004177812 */ /* 0x000fe200078ec0ff */
[----:B------:R-:W-:Y:S01]  /*0ff0*/  IMAD R60, R60, -0x2, R5 ;  /* 0xfffffffe3c3c7824 */ /* 0x000fe200078e0205 */
[--C-:B------:R-:W-:Y:S01]  /*1000*/  LOP3.LUT R22, R9, 0x40, R0.reuse, 0xe2, !PT ;  /* 0x0000004009167812 */ /* 0x100fe200078ee200 */
[----:B------:R-:W1:Y:S01]  /*1010*/  LDC R63, c[0x0][0x600] ;  /* 0x00018000ff3f7b82 */ /* 0x000e620000000800 */
[----:B------:R-:W-:Y:S01]  /*1020*/  IADD3 R5, RZ, -R23, -R0 ;  /* 0x80000017ff057210 */ /* 0x000fe20007ffe800 */
[----:B------:R-:W-:Y:S01]  /*1030*/  IMAD.MOV.U32 R0, RZ, RZ, -0x1 ;  /* 0xffffffffff007424 */ /* 0x000fe200078e00ff */
[----:B------:R-:W-:Y:S01]  /*1040*/  USHF.R.S32.HI UR43, URZ, 0x7, UR5 ;  /* 0x000000073f2b7899 */ /* 0x000fe20008011405 */
[----:B------:R-:W-:Y:S01]  /*1050*/  IMAD.MOV.U32 R4, RZ, RZ, 0x1 ;  /* 0x00000001ff047424 */ /* 0x000fe200078e00ff */
[C---:B------:R-:W-:Y:S01]  /*1060*/  LOP3.LUT R62, R3.reuse, 0x80, RZ, 0xc0, !PT ;  /* 0x00000080033e7812 */ /* 0x040fe200078ec0ff */
[----:B------:R-:W-:Y:S01]  /*1070*/  IMAD R5, R14, -0x40, R5 ;  /* 0xffffffc00e057824 */ /* 0x000fe200078e0205 */
[----:B------:R-:W-:Y:S01]  /*1080*/  UISETP.LT.AND UP0, UPT, UR43, 0x1, UPT ;  /* 0x000000012b00788c */ /* 0x000fe2000bf01270 */
[----:B---3--:R-:W-:Y:S01]  /*1090*/  SHF.L.U32 R0, R0, R59, RZ ;  /* 0x0000003b00007219 */ /* 0x008fe200000006ff */
[----:B------:R-:W-:Y:S01]  /*10a0*/  ULDC UR4, c[0x0][0x284] ;  /* 0x0000a10000047ab9 */ /* 0x000fe20000000800 */
[----:B------:R-:W-:Y:S01]  /*10b0*/  LOP3.LUT R22, R22, R23, RZ, 0xfc, !PT ;  /* 0x0000001716167212 */ /* 0x000fe200078efcff */
[----:B------:R-:W-:Y:S01]  /*10c0*/  USEL UR44, UR43, 0x1, UP0 ;  /* 0x000000012b2c7887 */ /* 0x000fe20008000000 */
[----:B------:R-:W-:Y:S01]  /*10d0*/  SHF.L.U32 R59, R4, R59, RZ ;  /* 0x0000003b043b7219 */ /* 0x000fe200000006ff */
[----:B------:R-:W-:Y:S01]  /*10e0*/  IMAD.SHL.U32 R61, R3, 0x2, RZ ;  /* 0x00000002033d7824 */ /* 0x000fe200078e00ff */
[----:B------:R-:W-:Y:S01]  /*10f0*/  LOP3.LUT R66, R18, 0x1, RZ, 0xfc, !PT ;  /* 0x0000000112427812 */ /* 0x000fe200078efcff */
[----:B------:R-:W-:Y:S01]  /*1100*/  VIADD R65, R5, UR4 ;  /* 0x0000000405417c36 */ /* 0x000fe20008000000 */
[C---:B0-----:R-:W-:Y:S01]  /*1110*/  SHF.L.U64.HI R58, R6.reuse, 0x3, R7 ;  /* 0x00000003063a7819 */ /* 0x041fe20000010207 */
[----:B--2---:R-:W-:Y:S01]  /*1120*/  IMAD.SHL.U32 R57, R6, 0x8, RZ ;  /* 0x0000000806397824 */ /* 0x004fe200078e00ff */
[----:B------:R-:W-:Y:S01]  /*1130*/  SHF.R.U32.HI R62, RZ, 0x7, R62 ;  /* 0x00000007ff3e7819 */ /* 0x000fe2000001163e */
[----:B------:R-:W-:Y:S01]  /*1140*/  IMAD.MOV.U32 R23, RZ, RZ, RZ ;  /* 0x000000ffff177224 */ /* 0x000fe200078e00ff */
[----:B------:R-:W-:Y:S01]  /*1150*/  LOP3.LUT R64, RZ, R0, RZ, 0x33, !PT ;  /* 0x00000000ff407212 */ /* 0x000fe200078e33ff */
[----:B------:R-:W-:Y:S01]  /*1160*/  UIADD3 UR44, UR43, -UR44, URZ ;  /* 0x8000002c2b2c7290 */ /* 0x000fe2000fffe03f */
[----:B------:R-:W-:Y:S01]  /*1170*/  UMOV UR36, URZ ;  /* 0x0000003f00247c82 */ /* 0x000fe20008000000 */
[----:B-1----:R-:W-:Y:S01]  /*1180*/  VIADD R63, R63, 0xffffffff ;  /* 0xffffffff3f3f7836 */ /* 0x002fe20000000000 */
[----:B------:R-:W-:-:S09]  /*1190*/  UMOV UR42, URZ ;  /* 0x0000003f002a7c82 */ /* 0x000fd20008000000 */
.L_x_94:
[----:B0-----:R-:W0:Y:S01]  /*11a0*/  SHFL.IDX PT, R0, R62, RZ, 0x1f ;  /* 0x00001fff3e007589 */ /* 0x001e2200000e0000 */
[----:B-1----:R-:W1:Y:S01]  /*11b0*/  S2UR UR7, SR_CgaCtaId ;  /* 0x00000000000779c3 */ /* 0x002e620000008800 */
[----:B------:R-:W-:Y:S01]  /*11c0*/  UMOV UR6, 0x400 ;  /* 0x0000040000067882 */ /* 0x000fe20000000000 */
[----:B0-----:R-:W-:Y:S01]  /*11d0*/  R2UR UR4, R0 ;  /* 0x00000000000472ca */ /* 0x001fe200000e0000 */
[----:B-1----:R-:W-:-:S12]  /*11e0*/  ULEA UR46, UR7, UR6, 0x18 ;  /* 0x00000006072e7291 */ /* 0x002fd8000f8ec03f */
[----:B------:R-:W-:-:S04]  /*11f0*/  ULEA.HI UR5, UR4, UR4, URZ, 0x1 ;  /* 0x0000000404057291 */ /* 0x000fc8000f8f083f */
[----:B------:R-:W-:-:S04]  /*1200*/  ULOP3.LUT UR5, UR5, 0x7fffe, URZ, 0xc0, !UPT ;  /* 0x0007fffe05057892 */ /* 0x000fc8000f8ec03f */
[----:B------:R-:W-:-:S03]  /*1210*/  UIADD3 UR5, UR4, -UR5, URZ ;  /* 0x8000000504057290 */ /* 0x000fc6000fffe03f */
[----:B------:R-:W-:Y:S01]  /*1220*/  ULDC UR4, c[0x0][0x28c] ;  /* 0x0000a30000047ab9 */ /* 0x000fe20000000800 */
[----:B------:R-:W-:Y:S01]  /*1230*/  ULEA UR5, UR5, UR46, 0xd ;  /* 0x0000002e05057291 */ /* 0x000fe2000f8e683f */
[----:B------:R-:W-:-:S03]  /*1240*/  ISETP.LT.AND P0, PT, RZ, UR4, PT ;  /* 0x00000004ff007c0c */ /* 0x000fc6000bf01270 */
[----:B------:R-:W-:-:S04]  /*1250*/  UIADD3 UR5, UR5, 0x100, URZ ;  /* 0x0000010005057890 */ /* 0x000fc8000fffe03f */
[----:B------:R-:W-:-:S04]  /*1260*/  USHF.R.U32.HI UR5, URZ, 0x4, UR5 ;  /* 0x000000043f057899 */ /* 0x000fc80008011605 */
[----:B------:R-:W-:-:S04]  /*1270*/  ULOP3.LUT UR5, UR5, 0x3fff, URZ, 0xc0, !UPT ;  /* 0x00003fff05057892 */ /* 0x000fc8000f8ec03f */
[----:B------:R-:W-:Y:S01]  /*1280*/  ULOP3.LUT UR45, UR5, 0x10000, URZ, 0xfc, !UPT ;  /* 0x00010000052d7892 */ /* 0x000fe2000f8efc3f */
[----:B---345:R-:W-:Y:S11]  /*1290*/  @P0 BRA `(.L_x_13) ;  /* 0x0000000000400947 */ /* 0x038ff60003800000 */
[----:B------:R-:W-:Y:S01]  /*12a0*/  MOV R0, 0x0 ;  /* 0x0000000000007802 */ /* 0x000fe20000000f00 */
[----:B------:R-:W-:Y:S01]  /*12b0*/  ULDC.64 UR4, c[0x4][0x68] ;  /* 0x01001a0000047ab9 */ /* 0x000fe20000000a00 */
[----:B------:R-:W-:Y:S01]  /*12c0*/  ULDC.64 UR6, c[0x4][0x8] ;  /* 0x0100020000067ab9 */ /* 0x000fe20000000a00 */
[----:B------:R-:W-:Y:S01]  /*12d0*/  IMAD.U32 R4, RZ, RZ, UR4 ;  /* 0x00000004ff047e24 */ /* 0x000fe2000f8e00ff */
[----:B------:R0:W1:Y:S01]  /*12e0*/  LDC.64 R14, c[0x4][R0] ;  /* 0x01000000000e7b82 */ /* 0x0000620000000a00 */
[----:B------:R-:W-:Y:S01]  /*12f0*/  IMAD.U32 R5, RZ, RZ, UR5 ;  /* 0x00000005ff057e24 */ /* 0x000fe2000f8e00ff */
[----:B------:R-:W-:Y:S01]  /*1300*/  ULDC.64 UR4, c[0x4][0x70] ;  /* 0x01001c0000047ab9 */ /* 0x000fe20000000a00 */
[----:B------:R-:W-:Y:S02]  /*1310*/  IMAD.U32 R10, RZ, RZ, UR6 ;  /* 0x00000006ff0a7e24 */ /* 0x000fe4000f8e00ff */
[----:B------:R-:W-:Y:S02]  /*1320*/  IMAD.U32 R6, RZ, RZ, UR4 ;  /* 0x00000004ff067e24 */ /* 0x000fe4000f8e00ff */
[----:B------:R-:W-:-:S02]  /*1330*/  IMAD.U32 R7, RZ, RZ, UR5 ;  /* 0x00000005ff077e24 */ /* 0x000fc4000f8e00ff */
[----:B------:R-:W-:Y:S02]  /*1340*/  IMAD.U32 R11, RZ, RZ, UR7 ;  /* 0x00000007ff0b7e24 */ /* 0x000fe4000f8e00ff */
[----:B------:R-:W-:Y:S02]  /*1350*/  IMAD.MOV.U32 R8, RZ, RZ, 0x1e1 ;  /* 0x000001e1ff087424 */ /* 0x000fe400078e00ff */
[----:B------:R-:W-:Y:S02]  /*1360*/  IMAD.MOV.U32 R12, RZ, RZ, 0x1 ;  /* 0x00000001ff0c7424 */ /* 0x000fe400078e00ff */
[----:B0-----:R-:W-:-:S07]  /*1370*/  IMAD.MOV.U32 R13, RZ, RZ, RZ ;  /* 0x000000ffff0d7224 */ /* 0x001fce00078e00ff */
[----:B------:R-:W-:-:S07]  /*1380*/  LEPC R20, `(.L_x_13) ;  /* 0x000000001014794e */ /* 0x000fce0000000000 */
[----:B-1---5:R-:W-:Y:S05]  /*1390*/  CALL.ABS.NOINC R14 ;  /* 0x000000000e007343 */ /* 0x022fea0003c00000 */
.L_x_13:
[----:B------:R-:W-:-:S13]  /*13a0*/  ISETP.NE.AND P0, PT, R66, 0x3, PT ;  /* 0x000000034200780c */ /* 0x000fda0003f05270 */
[----:B------:R-:W-:Y:S05]  /*13b0*/  @!P0 BRA `(.L_x_14) ;  /* 0x0000000000048947 */ /* 0x000fea0003800000 */
[----:B------:R-:W-:Y:S01]  /*13c0*/  BPT.TRAP 0x1 ;  /* 0x000000040000795c */ /* 0x000fe20000300000 */
.L_x_14:
[----:B------:R-:W-:Y:S02]  /*13d0*/  IMAD.U32 R3, RZ, RZ, UR42 ;  /* 0x0000002aff037e24 */ /* 0x000fe4000f8e00ff */
[----:B------:R-:W-:-:S03]  /*13e0*/  IMAD.U32 R0, RZ, RZ, UR36 ;  /* 0x00000024ff007e24 */ /* 0x000fc6000f8e00ff */
[----:B------:R-:W-:Y:S02]  /*13f0*/  LEA R3, R3, UR46, 0x3 ;  /* 0x0000002e03037c11 */ /* 0x000fe4000f8e18ff */
[----:B------:R-:W-:-:S04]  /*1400*/  SHF.L.U32 R0, R0, 0x1f, RZ ;  /* 0x0000001f00007819 */ /* 0x000fc800000006ff */
[----:B------:R0:W1:Y:S01]  /*1410*/  SYNCS.PHASECHK.TRANS64.TRYWAIT P1, [R3+URZ], R0 ;  /* 0x00000000030075a7 */ /* 0x000062000802017f */
[----:B------:R-:W-:Y:S05]  /*1420*/  @!P0 BRA `(.L_x_15) ;  /* 0x0000000000048947 */ /* 0x000fea0003800000 */
[----:B------:R-:W-:Y:S01]  /*1430*/  BPT.TRAP 0x1 ;  /* 0x000000040000795c */ /* 0x000fe20000300000 */
.L_x_15:
[----:B------:R-:W-:-:S05]  /*1440*/  IMAD.U32 R4, RZ, RZ, UR44 ;  /* 0x0000002cff047e24 */ /* 0x000fca000f8e00ff */
[----:B------:R-:W-:Y:S01]  /*1450*/  ISETP.GE.AND P2, PT, R4, 0x1, PT ;  /* 0x000000010400780c */ /* 0x000fe20003f46270 */
[----:B-1----:R-:W-:-:S12]  /*1460*/  @P1 BRA `(.L_x_16) ;  /* 0x0000000000081947 */ /* 0x002fd80003800000 */
[----:B------:R-:W1:Y:S02]  /*1470*/  SYNCS.PHASECHK.TRANS64.TRYWAIT P1, [R3+URZ], R0 ;  /* 0x00000000030075a7 */ /* 0x000e64000802017f */
[----:B-1----:R-:W-:Y:S05]  /*1480*/  @!P1 BRA `(.L_x_17) ;  /* 0x0000005000f49947 */ /* 0x002fea0003800000 */
.L_x_16:
[----:B------:R-:W-:Y:S05]  /*1490*/  WARPSYNC.ALL ;  /* 0x0000000000007948 */ /* 0x000fea0003800000 */
[----:B------:R-:W-:Y:S01]  /*14a0*/  UIADD3 UR4, UR46, 0x30100, URZ ;  /* 0x000301002e047890 */ /* 0x000fe2000fffe03f */
[----:B------:R-:W-:Y:S01]  /*14b0*/  WARPGROUP.ARRIVE ;  /* 0x00000000000079c5 */ /* 0x000fe20000000000 */
[----:B------:R-:W-:Y:S02]  /*14c0*/  ULEA UR6, UR42, UR45, 0xc ;  /* 0x0000002d2a067291 */ /* 0x000fe4000f8e603f */
[----:B------:R-:W-:Y:S01]  /*14d0*/  USHF.R.U32.HI UR4, URZ, 0x4, UR4 ;  /* 0x000000043f047899 */ /* 0x000fe20008011604 */
[----:B------:R-:W-:Y:S01]  /*14e0*/  UMOV UR13, 0x40000040 ;  /* 0x40000040000d7882 */ /* 0x000fe20000000000 */
[----:B------:R-:W-:-:S02]  /*14f0*/  UMOV UR15, 0x40000040 ;  /* 0x40000040000f7882 */ /* 0x000fc40000000000 */
[----:B------:R-:W-:Y:S01]  /*1500*/  ULOP3.LUT UR4, UR4, 0x3fff, URZ, 0xc0, !UPT ;  /* 0x00003fff04047892 */ /* 0x000fe2000f8ec03f */
[----:B------:R-:W-:Y:S01]  /*1510*/  UMOV UR12, UR6 ;  /* 0x00000006000c7c82 */ /* 0x000fe20008000000 */
[----:B------:R-:W-:Y:S02]  /*1520*/  UMOV UR5, 0x40000040 ;  /* 0x4000004000057882 */ /* 0x000fe40000000000 */
[----:B------:R-:W-:Y:S01]  /*1530*/  ULOP3.LUT UR8, UR4, 0x10000, URZ, 0xfc, !UPT ;  /* 0x0001000004087892 */ /* 0x000fe2000f8efc3f */
[----:B------:R-:W-:-:S03]  /*1540*/  UMOV UR7, 0x40000040 ;  /* 0x4000004000077882 */ /* 0x000fc60000000000 */
[----:B------:R-:W-:-:S04]  /*1550*/  ULEA UR4, UR42, UR8, 0xb ;  /* 0x000000082a047291 */ /* 0x000fc8000f8e583f */
[----:B------:R-:W-:-:S03]  /*1560*/  UIADD3 UR9, UR4, 0x606, URZ ;  /* 0x0000060604097890 */ /* 0x000fc6000fffe03f */
[----:B------:R-:W-:Y:S02]  /*1570*/  UMOV UR14, UR4 ;  /* 0x00000004000e7c82 */ /* 0x000fe40008000000 */
[----:B------:R-:W-:Y:S01]  /*1580*/  HGMMA.64x64x8.F32.TF32 R24, gdesc[UR12], RZ, !UPT, gsb0 ;  /* 0x04e000000c1879f0 */ /* 0x000fe2000c0028ff */
[----:B------:R-:W-:Y:S02]  /*1590*/  UIADD3 UR12, UR6, 0x2, URZ ;  /* 0x00000002060c7890 */ /* 0x000fe4000fffe03f */
[----:B------:R-:W-:Y:S01]  /*15a0*/  UIADD3 UR14, UR4, 0x2, URZ ;  /* 0x00000002040e7890 */ /* 0x000fe2000fffe03f */
[----:B------:R-:W-:Y:S01]  /*15b0*/  UMOV UR13, 0x40000040 ;  /* 0x40000040000d7882 */ /* 0x000fe20000000000 */
[----:B------:R-:W-:Y:S01]  /*15c0*/  UMOV UR15, 0x40000040 ;  /* 0x40000040000f7882 */ /* 0x000fe20000000000 */
[----:B------:R-:W-:Y:S02]  /*15d0*/  WARPGROUP.DEPBAR.LE gsb0, 0x0 ;  /* 0x00008000000079c5 */ /* 0x000fe40000010000 */
[----:B------:R-:W-:-:S06]  /*15e0*/  WARPGROUP.ARRIVE ;  /* 0x00000000000079c5 */ /* 0x000fcc0000000000 */
[----:B------:R-:W-:Y:S01]  /*15f0*/  HGMMA.64x64x8.F32.TF32 R24, gdesc[UR12], R24, gsb0 ;  /* 0x04e000000c1879f0 */ /* 0x000fe20008002818 */
        /* <DEDUP_REMOVED lines=88> */
[----:B------:R-:W-:-:S07]  /*1b80*/  UIADD3 UR6, UR6, 0xc06, URZ ;  /* 0x00000c0606067890 */ /* 0x000fce000fffe03f */
[----:B------:R-:W-:Y:S01]  /*1b90*/  UMOV UR4, UR6 ;  /* 0x0000000600047c82 */ /* 0x000fe20008000000 */
[----:B------:R-:W-:Y:S01]  /*1ba0*/  UMOV UR6, UR9 ;  /* 0x0000000900067c82 */ /* 0x000fe20008000000 */
[----:B------:R-:W-:Y:S02]  /*1bb0*/  WARPGROUP.DEPBAR.LE gsb0, 0x0 ;  /* 0x00008000000079c5 */ /* 0x000fe40000010000 */
[----:B------:R-:W-:-:S06]  /*1bc0*/  WARPGROUP.ARRIVE ;  /* 0x00000000000079c5 */ /* 0x000fcc0000000000 */
[----:B------:R-:W-:Y:S03]  /*1bd0*/  HGMMA.64x64x8.F32.TF32 R24, gdesc[UR12], R24, gsb0 ;  /* 0x04e000000c1879f0 */ /* 0x000fe60008002818 */
[----:B------:R-:W-:Y:S02]  /*1be0*/  WARPGROUP.DEPBAR.LE gsb0, 0x0 ;  /* 0x00008000000079c5 */ /* 0x000fe40000010000 */
[----:B------:R-:W-:-:S06]  /*1bf0*/  WARPGROUP.ARRIVE ;  /* 0x00000000000079c5 */ /* 0x000fcc0000000000 */
[----:B------:R-:W-:Y:S03]  /*1c00*/  HGMMA.64x64x8.F32.TF32 R24, gdesc[UR4], R24, gsb0 ;  /* 0x04e00000041879f0 */ /* 0x000fe60008002818 */
[----:B------:R-:W-:Y:S02]  /*1c10*/  WARPGROUP.DEPBAR.LE gsb0, 0x0 ;  /* 0x00008000000079c5 */ /* 0x000fe40000010000 */
[----:B------:R-:W-:Y:S05]  /*1c20*/  @!P2 BRA `(.L_x_18) ;  /* 0x00000008006ca947 */ /* 0x000fea0003800000 */
[----:B------:R-:W-:Y:S01]  /*1c30*/  UIADD3 UR13, UR42, 0x1, URZ ;  /* 0x000000012a0d7890 */ /* 0x000fe2000fffe03f */
[----:B01----:R-:W-:Y:S01]  /*1c40*/  IMAD.U32 R0, RZ, RZ, UR44 ;  /* 0x0000002cff007e24 */ /* 0x003fe2000f8e00ff */
[----:B------:R-:W-:Y:S02]  /*1c50*/  UMOV UR9, UR42 ;  /* 0x0000002a00097c82 */ /* 0x000fe40008000000 */
[----:B------:R-:W-:-:S04]  /*1c60*/  UISETP.NE.AND UP0, UPT, UR13, 0x3, UPT ;  /* 0x000000030d00788c */ /* 0x000fc8000bf05270 */
[----:B------:R-:W-:Y:S02]  /*1c70*/  USEL UR4, URZ, 0x1, UP0 ;  /* 0x000000013f047887 */ /* 0x000fe40008000000 */
[----:B------:R-:W-:Y:S02]  /*1c80*/  USEL UR13, UR13, URZ, UP0 ;  /* 0x0000003f0d0d7287 */ /* 0x000fe40008000000 */
[----:B------:R-:W-:-:S06]  /*1c90*/  ULOP3.LUT UR4, UR36, UR4, URZ, 0x3c, !UPT ;  /* 0x0000000424047292 */ /* 0x000fcc000f8e3c3f */
[----:B------:R-:W-:-:S07]  /*1ca0*/  IMAD.U32 R5, RZ, RZ, UR4 ;  /* 0x00000004ff057e24 */ /* 0x000fce000f8e00ff */
.L_x_25:
[----:B01----:R-:W-:Y:S05]  /*1cb0*/  @!P0 BRA `(.L_x_19) ;  /* 0x0000000000048947 */ /* 0x003fea0003800000 */
[----:B------:R-:W-:Y:S01]  /*1cc0*/  BPT.TRAP 0x1 ;  /* 0x000000040000795c */ /* 0x000fe20000300000 */
.L_x_19:
[----:B------:R-:W0:Y:S01]  /*1cd0*/  S2UR UR4, SR_CgaCtaId ;  /* 0x00000000000479c3 */ /* 0x000e220000008800 */
[----:B------:R-:W-:Y:S01]  /*1ce0*/  UMOV UR10, 0x400 ;  /* 0x00000400000a7882 */ /* 0x000fe20000000000 */
[----:B------:R-:W-:Y:S01]  /*1cf0*/  SHF.L.U32 R3, R5, 0x1f, RZ ;  /* 0x0000001f05037819 */ /* 0x000fe200000006ff */
[----:B0-----:R-:W-:-:S04]  /*1d00*/  ULEA UR10, UR4, UR10, 0x18 ;  /* 0x0000000a040a7291 */ /* 0x001fc8000f8ec03f */
[----:B------:R-:W-:-:S09]  /*1d10*/  ULEA UR4, UR13, UR10, 0x3 ;  /* 0x0000000a0d047291 */ /* 0x000fd2000f8e183f */
[----:B------:R0:W1:Y:S01]  /*1d20*/  SYNCS.PHASECHK.TRANS64.TRYWAIT P1, [UR4], R3 ;  /* 0x00000003ff0075a7 */ /* 0x0000620008020144 */
[----:B------:R-:W-:Y:S05]  /*1d30*/  @!P0 BRA `(.L_x_20) ;  /* 0x0000000000048947 */ /* 0x000fea0003800000 */
[----:B------:R-:W-:Y:S01]  /*1d40*/  BPT.TRAP 0x1 ;  /* 0x000000040000795c */ /* 0x000fe20000300000 */
.L_x_20:
[----:B-1----:R-:W-:Y:S05]  /*1d50*/  @P1 BRA `(.L_x_21) ;  /* 0x0000000000081947 */ /* 0x002fea0003800000 */
[----:B------:R-:W1:Y:S02]  /*1d60*/  SYNCS.PHASECHK.TRANS64.TRYWAIT P1, [UR4], R3 ;  /* 0x00000003ff0075a7 */ /* 0x000e640008020144 */
[----:B-1----:R-:W-:Y:S05]  /*1d70*/  @!P1 BRA `(.L_x_22) ;  /* 0x0000004800cc9947 */ /* 0x002fea0003800000 */
.L_x_21:
[----:B------:R-:W-:Y:S01]  /*1d80*/  ULEA UR12, UR13, UR8, 0xb ;  /* 0x000000080d0c7291 */ /* 0x000fe2000f8e583f */
[----:B------:R-:W-:Y:S01]  /*1d90*/  WARPGROUP.ARRIVE ;  /* 0x00000000000079c5 */ /* 0x000fe20000000000 */
[----:B------:R-:W-:Y:S01]  /*1da0*/  ULEA UR11, UR13, UR45, 0xc ;  /* 0x0000002d0d0b7291 */ /* 0x000fe2000f8e603f */
[----:B------:R-:W-:Y:S01]  /*1db0*/  UMOV UR7, 0x40000040 ;  /* 0x4000004000077882 */ /* 0x000fe20000000000 */
[----:B------:R-:W-:-:S03]  /*1dc0*/  UMOV UR5, 0x40000040 ;  /* 0x4000004000057882 */ /* 0x000fc60000000000 */
[----:B------:R-:W-:Y:S02]  /*1dd0*/  UMOV UR6, UR12 ;  /* 0x0000000c00067c82 */ /* 0x000fe40008000000 */
[----:B------:R-:W-:Y:S02]  /*1de0*/  UMOV UR4, UR11 ;  /* 0x0000000b00047c82 */ /* 0x000fe40008000000 */
[----:B------:R-:W-:Y:S01]  /*1df0*/  HGMMA.64x64x8.F32.TF32 R24, gdesc[UR4], R24, gsb0 ;  /* 0x04e00000041879f0 */ /* 0x000fe20008002818 */
[----:B------:R-:W-:Y:S02]  /*1e00*/  UIADD3 UR6, UR12, 0x2, URZ ;  /* 0x000000020c067890 */ /* 0x000fe4000fffe03f */
[----:B------:R-:W-:Y:S01]  /*1e10*/  UIADD3 UR4, UR11, 0x2, URZ ;  /* 0x000000020b047890 */ /* 0x000fe2000fffe03f */
[----:B------:R-:W-:Y:S01]  /*1e20*/  UMOV UR7, 0x40000040 ;  /* 0x4000004000077882 */ /* 0x000fe20000000000 */
[----:B------:R-:W-:Y:S01]  /*1e30*/  UMOV UR5, 0x40000040 ;  /* 0x4000004000057882 */ /* 0x000fe20000000000 */
[----:B------:R-:W-:-:S02]  /*1e40*/  WARPGROUP.DEPBAR.LE gsb0, 0x0 ;  /* 0x00008000000079c5 */ /* 0x000fc40000010000 */
        /* <DEDUP_REMOVED lines=99> */
[----:B------:R-:W-:Y:S03]  /*2480*/  HGMMA.64x64x8.F32.TF32 R24, gdesc[UR4], R24, gsb0 ;  /* 0x04e00000041879f0 */ /* 0x000fe60008002818 */
[----:B------:R-:W-:Y:S02]  /*2490*/  WARPGROUP.DEPBAR.LE gsb0, 0x0 ;  /* 0x00008000000079c5 */ /* 0x000fe40000010000 */
[----:B------:R-:W-:Y:S05]  /*24a0*/  @!P0 BRA `(.L_x_23) ;  /* 0x0000000000048947 */ /* 0x000fea0003800000 */
[----:B------:R-:W-:Y:S01]  /*24b0*/  BPT.TRAP 0x1 ;  /* 0x000000040000795c */ /* 0x000fe20000300000 */
.L_x_23:
[----:B------:R-:W-:Y:S01]  /*24c0*/  ULEA UR10, UR9, UR10, 0x3 ;  /* 0x0000000a090a7291 */ /* 0x000fe2000f8e183f */
[----:B------:R-:W-:-:S03]  /*24d0*/  ISETP.GT.U32.AND P1, PT, R18, 0x1, PT ;  /* 0x000000011200780c */ /* 0x000fc60003f24070 */
[----:B------:R-:W-:-:S04]  /*24e0*/  UIADD3 UR10, UR10, 0x18, URZ ;  /* 0x000000180a0a7890 */ /* 0x000fc8000fffe03f */
[----:B------:R-:W-:-:S09]  /*24f0*/  UPRMT UR10, URZ, 0x654, UR10 ;  /* 0x000006543f0a7896 */ /* 0x000fd2000800000a */
[----:B------:R-:W-:Y:S01]  /*2500*/  SYNCS.ARRIVE.TRANS64.RED.A1T0 RZ, [UR10], RZ ;  /* 0x000000ffffff79a7 */ /* 0x000fe2000810040a */
[----:B------:R-:W-:Y:S05]  /*2510*/  @P1 BRA `(.L_x_24) ;  /* 0x0000000000041947 */ /* 0x000fea0003800000 */
[----:B------:R-:W-:Y:S01]  /*2520*/  BPT.TRAP 0x1 ;  /* 0x000000040000795c */ /* 0x000fe20000300000 */
.L_x_24:
[----:B------:R-:W-:Y:S01]  /*2530*/  UIADD3 UR13, UR13, 0x1, URZ ;  /* 0x000000010d0d7890 */ /* 0x000fe2000fffe03f */
[C---:B------:R-:W-:Y:S01]  /*2540*/  ISETP.GT.AND P1, PT, R0.reuse, 0x1, PT ;  /* 0x000000010000780c */ /* 0x040fe20003f24270 */
[----:B------:R-:W-:Y:S01]  /*2550*/  UIADD3 UR9, UR9, 0x1, URZ ;  /* 0x0000000109097890 */ /* 0x000fe2000fffe03f */
[----:B------:R-:W-:Y:S01]  /*2560*/  VIADD R0, R0, 0xffffffff ;  /* 0xffffffff00007836 */ /* 0x000fe20000000000 */
[----:B------:R-:W-:Y:S02]  /*2570*/  UISETP.NE.AND UP0, UPT, UR13, 0x3, UPT ;  /* 0x000000030d00788c */ /* 0x000fe4000bf05270 */
[----:B------:R-:W-:Y:S02]  /*2580*/  UISETP.NE.AND UP1, UPT, UR9, 0x3, UPT ;  /* 0x000000030900788c */ /* 0x000fe4000bf25270 */
[----:B------:R-:W-:Y:S02]  /*2590*/  USEL UR4, URZ, 0x1, UP0 ;  /* 0x000000013f047887 */ /* 0x000fe40008000000 */
[----:B------:R-:W-:-:S02]  /*25a0*/  USEL UR13, UR13, URZ, UP0 ;  /* 0x0000003f0d0d7287 */ /* 0x000fc40008000000 */
[----:B------:R-:W-:Y:S02]  /*25b0*/  USEL UR9, UR9, URZ, UP1 ;  /* 0x0000003f09097287 */ /* 0x000fe40008800000 */
[----:B------:R-:W-:Y:S01]  /*25c0*/  LOP3.LUT R5, R5, UR4, RZ, 0x3c, !PT ;  /* 0x0000000405057c12 */ /* 0x000fe2000f8e3cff */
[----:B------:R-:W-:Y:S09]  /*25d0*/  @P1 BRA `(.L_x_25) ;  /* 0xfffffff400b41947 */ /* 0x000ff2000383ffff */
.L_x_18:
[----:B01----:R-:W0:Y:S02]  /*25e0*/  LDC R0, c[0x0][0x28c] ;  /* 0x0000a300ff007b82 */ /* 0x003e240000000800 */
[----:B0-----:R-:W-:-:S13]  /*25f0*/  ISETP.GE.AND P1, PT, R0, 0x1, PT ;  /* 0x000000010000780c */ /* 0x001fda0003f26270 */
[----:B------:R-:W-:Y:S05]  /*2600*/  @!P1 BRA `(.L_x_26) ;  /* 0x0000000000409947 */ /* 0x000fea0003800000 */
[----:B------:R-:W-:Y:S05]  /*2610*/  @!P0 BRA `(.L_x_27) ;  /* 0x0000000000048947 */ /* 0x000fea0003800000 */
[----:B------:R-:W-:Y:S01]  /*2620*/  BPT.TRAP 0x1 ;  /* 0x000000040000795c */ /* 0x000fe20000300000 */
.L_x_27:
[----:B------:R-:W0:Y:S01]  /*2630*/  S2UR UR7, SR_CgaCtaId ;  /* 0x00000000000779c3 */ /* 0x000e220000008800 */
[----:B------:R-:W-:Y:S01]  /*2640*/  UIADD3 UR6, UR44, UR42, URZ ;  /* 0x0000002a2c067290 */ /* 0x000fe2000fffe03f */
[----:B------:R-:W-:-:S03]  /*2650*/  ISETP.GT.U32.AND P0, PT, R18, 0x1, PT ;  /* 0x000000011200780c */ /* 0x000fc60003f04070 */
[----:B------:R-:W-:-:S04]  /*2660*/  UIMAD.WIDE.U32 UR4, UR6, -0x55555555, URZ ;  /* 0xaaaaaaab060478a5 */ /* 0x000fc8000f8e003f */
[----:B------:R-:W-:-:S03]  /*2670*/  USHF.R.U32.HI UR4, URZ, 0x1, UR5 ;  /* 0x000000013f047899 */ /* 0x000fc60008011605 */
[----:B------:R-:W-:Y:S01]  /*2680*/  UMOV UR5, 0x400 ;  /* 0x0000040000057882 */ /* 0x000fe20000000000 */
[----:B------:R-:W-:Y:S02]  /*2690*/  UIMAD UR6, UR4, -0x3, UR6 ;  /* 0xfffffffd040678a4 */ /* 0x000fe4000f8e0206 */
[----:B0-----:R-:W-:-:S04]  /*26a0*/  ULEA UR5, UR7, UR5, 0x18 ;  /* 0x0000000507057291 */ /* 0x001fc8000f8ec03f */
[----:B------:R-:W-:-:S04]  /*26b0*/  ULEA UR6, UR6, UR5, 0x3 ;  /* 0x0000000506067291 */ /* 0x000fc8000f8e183f */
[----:B------:R-:W-:-:S04]  /*26c0*/  UIADD3 UR6, UR6, 0x18, URZ ;  /* 0x0000001806067890 */ /* 0x000fc8000fffe03f */
[----:B------:R-:W-:-:S09]  /*26d0*/  UPRMT UR6, URZ, 0x654, UR6 ;  /* 0x000006543f067896 */ /* 0x000fd20008000006 */
[----:B------:R-:W-:Y:S01]  /*26e0*/  SYNCS.ARRIVE.TRANS64.RED.A1T0 RZ, [UR6], RZ ;  /* 0x000000ffffff79a7 */ /* 0x000fe20008100406 */
[----:B------:R-:W-:Y:S05]  /*26f0*/  @P0 BRA `(.L_x_26) ;  /* 0x0000000000040947 */ /* 0x000fea0003800000 */
[----:B------:R-:W-:Y:S01]  /*2700*/  BPT.TRAP 0x1 ;  /* 0x000000040000795c */ /* 0x000fe20000300000 */
.L_x_26:
[----:B------:R-:W-:Y:S01]  /*2710*/  IMAD.SHL.U32 R6, R68, 0x40, RZ ;  /* 0x0000004044067824 */ /* 0x000fe200078e00ff */
[----:B------:R-:W-:Y:S01]  /*2720*/  UIADD3 UR42, UR43, UR42, URZ ;  /* 0x0000002a2b2a7290 */ /* 0x000fe2000fffe03f */
[----:B------:R-:W-:Y:S01]  /*2730*/  SHF.R.S32.HI R9, RZ, 0x1f, R67 ;  /* 0x0000001fff097819 */ /* 0x000fe20000011443 */
[----:B------:R-:W-:Y:S01]  /*2740*/  UISETP.GE.U32.AND UP1, UPT, UR43, 0x3, UPT ;  /* 0x000000032b00788c */ /* 0x000fe2000bf26070 */
[----:B------:R-:W-:Y:S01]  /*2750*/  IMAD.SHL.U32 R8, R69, 0x80, RZ ;  /* 0x0000008045087824 */ /* 0x000fe200078e00ff */
[----:B------:R-:W-:Y:S01]  /*2760*/  ULDC UR7, c[0x0][0x288] ;  /* 0x0000a20000077ab9 */ /* 0x000fe20000000800 */
[C---:B------:R-:W-:Y:S01]  /*2770*/  LOP3.LUT R10, R6.reuse, 0x6, R61, 0xf8, !PT ;  /* 0x00000006060a7812 */ /* 0x040fe200078ef83d */
[----:B------:R-:W-:Y:S01]  /*2780*/  UISETP.GT.U32.AND UP0, UPT, UR42, 0x2, UPT ;  /* 0x000000022a00788c */ /* 0x000fe2000bf04070 */
[----:B------:R-:W-:Y:S01]  /*2790*/  ISETP.GE.AND P0, PT, R6, UR7, PT ;  /* 0x0000000706007c0c */ /* 0x000fe2000bf06270 */
[----:B------:R-:W-:Y:S01]  /*27a0*/  ULDC.64 UR4, c[0x0][0x5d0] ;  /* 0x0001740000047ab9 */ /* 0x000fe20000000a00 */
[--C-:B------:R-:W-:Y:S01]  /*27b0*/  SHF.R.S32.HI R11, RZ, 0x1f, R10.reuse ;  /* 0x0000001fff0b7819 */ /* 0x100fe2000001140a */
[----:B------:R-:W-:Y:S01]  /*27c0*/  ULDC UR10, c[0x0][0x284] ;  /* 0x0000a100000a7ab9 */ /* 0x000fe20000000800 */
[----:B------:R-:W-:Y:S01]  /*27d0*/  IMAD R0, R9, UR4, RZ ;  /* 0x0000000409007c24 */ /* 0x000fe2000f8e02ff */
[----:B------:R-:W-:Y:S01]  /*27e0*/  UISETP.LT.U32.AND UP0, UPT, UR43, 0x3, UP0 ;  /* 0x000000032b00788c */ /* 0x000fe20008701070 */
[----:B------:R-:W-:Y:S01]  /*27f0*/  ISETP.GE.OR P0, PT, R8, UR10, P0 ;  /* 0x0000000a08007c0c */ /* 0x000fe20008706670 */
[----:B------:R-:W-:Y:S01]  /*2800*/  IMAD.WIDE.U32 R4, R67, UR4, R10 ;  /* 0x0000000443047c25 */ /* 0x000fe2000f8e000a */
[----:B------:R-:W-:Y:S01]  /*2810*/  ULDC.64 UR8, c[0x0][0x5c8] ;  /* 0x0001720000087ab9 */ /* 0x000fe20000000a00 */
[----:B------:R-:W-:-:S02]  /*2820*/  USEL UR6, URZ, 0x1, !UP0 ;  /* 0x000000013f067887 */ /* 0x000fc4000c000000 */
[----:B------:R-:W-:Y:S01]  /*2830*/  IMAD R3, R67, UR5, R0 ;  /* 0x0000000543037c24 */ /* 0x000fe2000f8e0200 */
[----:B------:R-:W-:Y:S01]  /*2840*/  @UP1 UIMAD.WIDE.U32 UR4, UR42, -0x55555555, URZ ;  /* 0xaaaaaaab2a0418a5 */ /* 0x000fe2000f8e003f */
[----:B------:R-:W-:Y:S01]  /*2850*/  IMAD.WIDE R68, R69, 0x80, R22 ;  /* 0x0000008045447825 */ /* 0x000fe200078e0216 */
[----:B------:R-:W-:Y:S02]  /*2860*/  ULOP3.LUT UR36, UR36, UR6, URZ, 0x3c, !UPT ;  /* 0x0000000624247292 */ /* 0x000fe4000f8e3c3f */
[----:B------:R-:W-:Y:S01]  /*2870*/  @UP1 USHF.R.U32.HI UR4, URZ, 0x1, UR5 ;  /* 0x000000013f041899 */ /* 0x000fe20008011605 */
[----:B------:R-:W-:Y:S02]  /*2880*/  IMAD.IADD R5, R5, 0x1, R3 ;  /* 0x0000000105057824 */ /* 0x000fe400078e0203 */
[----:B------:R-:W-:Y:S01]  /*2890*/  IMAD R3, R69, UR8, RZ ;  /* 0x0000000845037c24 */ /* 0x000fe2000f8e02ff */
[----:B------:R-:W-:Y:S01]  /*28a0*/  @UP1 ULOP3.LUT UR36, UR36, 0x1, UR4, 0x78, !UPT ;  /* 0x0000000124241892 */ /* 0x000fe2000f8e7804 */
[----:B------:R-:W-:-:S04]  /*28b0*/  IMAD.WIDE.U32 R70, R68, UR8, R4 ;  /* 0x0000000844467c25 */ /* 0x000fc8000f8e0004 */
[----:B------:R-:W-:Y:S02]  /*28c0*/  IMAD R7, R68, UR9, R3 ;  /* 0x0000000944077c24 */ /* 0x000fe4000f8e0203 */
[----:B------:R-:W-:Y:S01]  /*28d0*/  IMAD.MOV.U32 R0, RZ, RZ, -0x1 ;  /* 0xffffffffff007424 */ /* 0x000fe200078e00ff */
[----:B------:R-:W-:Y:S06]  /*28e0*/  @P0 BRA `(.L_x_28) ;  /* 0x0000002000780947 */ /* 0x000fec0003800000 */
[----:B-----5:R-:W-:Y:S01]  /*28f0*/  FSETP.NEU.AND P1, PT, R56, RZ, PT ;  /* 0x000000ff3800720b */ /* 0x020fe20003f2d000 */
[----:B------:R-:W-:Y:S01]  /*2900*/  IMAD.IADD R6, R60, 0x1, -R6 ;  /* 0x000000013c067824 */ /* 0x000fe200078e0a06 */
[----:B------:R-:W-:Y:S01]  /*2910*/  BSSY B0, `(.L_x_28) ;  /* 0x000021b000007945 */ /* 0x000fe20003800000 */
[----:B------:R-:W-:Y:S02]  /*2920*/  IMAD.IADD R3, R65, 0x1, -R8 ;  /* 0x0000000141037824 */ /* 0x000fe400078e0a08 */
[----:B------:R-:W-:Y:S01]  /*2930*/  IMAD.IADD R81, R71, 0x1, R7 ;  /* 0x0000000147517824 */ /* 0x000fe200078e0207 */
[----:B------:R-:W-:-:S04]  /*2940*/  ISETP.GT.AND P0, PT, R6, RZ, PT ;  /* 0x000000ff0600720c */ /* 0x000fc80003f04270 */
[----:B------:R-:W-:-:S03]  /*2950*/  ISETP.GT.AND P2, PT, R3, RZ, P0 ;  /* 0x000000ff0300720c */ /* 0x000fc60000744270 */
[----:B------:R-:W-:Y:S10]  /*2960*/  @!P1 BRA `(.L_x_29) ;  /* 0x0000001400dc9947 */ /* 0x000ff40003800000 */
[----:B------:R-:W0:Y:S01]  /*2970*/  LDC.64 R74, c[0x0][0x5b8] ;  /* 0x00016e00ff4a7b82 */ /* 0x000e220000000a00 */
[----:B------:R-:W-:-:S07]  /*2980*/  ULDC.64 UR4, c[0x0][0x5c0] ;  /* 0x0001700000047ab9 */ /* 0x000fce0000000a00 */
[----:B------:R-:W1:Y:S08]  /*2990*/  LDC.64 R76, c[0x0][0x5b0] ;  /* 0x00016c00ff4c7b82 */ /* 0x000e700000000a00 */
[----:B------:R-:W2:Y:S01]  /*29a0*/  LDC.64 R78, c[0x0][0x5a8] ;  /* 0x00016a00ff4e7b82 */ /* 0x000ea20000000a00 */
[-C--:B0-----:R-:W-:Y:S02]  /*29b0*/  IMAD R4, R9, R74.reuse, RZ ;  /* 0x0000004a09047224 */ /* 0x081fe400078e02ff */
[----:B------:R-:W-:-:S04]  /*29c0*/  IMAD.WIDE.U32 R72, R67, R74, R10 ;  /* 0x0000004a43487225 */ /* 0x000fc800078e000a */
[----:B------:R-:W-:Y:S02]  /*29d0*/  IMAD R71, R67, R75, R4 ;  /* 0x0000004b43477224 */ /* 0x000fe400078e0204 */
[-C--:B-1----:R-:W-:Y:S02]  /*29e0*/  IMAD R4, R69, R76.reuse, RZ ;  /* 0x0000004c45047224 */ /* 0x082fe400078e02ff */
[----:B------:R-:W-:Y:S02]  /*29f0*/  IMAD.IADD R13, R73, 0x1, R71 ;  /* 0x00000001490d7824 */ /* 0x000fe400078e0247 */
[----:B------:R-:W-:Y:S02]  /*2a00*/  IMAD.MOV.U32 R12, RZ, RZ, R72 ;  /* 0x000000ffff0c7224 */ /* 0x000fe400078e0048 */
[C---:B------:R-:W-:Y:S02]  /*2a10*/  IMAD R69, R68.reuse, R77, R4 ;  /* 0x0000004d44457224 */ /* 0x040fe400078e0204 */
[----:B------:R-:W-:-:S04]  /*2a20*/  IMAD.WIDE.U32 R4, R68, R76, R12 ;  /* 0x0000004c44047225 */ /* 0x000fc800078e000c */
[----:B------:R-:W-:Y:S01]  /*2a30*/  IMAD.IADD R5, R5, 0x1, R69 ;  /* 0x0000000105057824 */ /* 0x000fe200078e0245 */
[----:B--2---:R-:W-:-:S04]  /*2a40*/  LEA R14, P1, R4, R78, 0x2 ;  /* 0x0000004e040e7211 */ /* 0x004fc800078210ff */
[----:B------:R-:W-:-:S05]  /*2a50*/  LEA.HI.X R15, R4, R79, R5, 0x2, P1 ;  /* 0x0000004f040f7211 */ /* 0x000fca00008f1405 */
[----:B------:R0:W2:Y:S01]  /*2a60*/  @P2 LDG.E.LTC128B R7, desc[UR40][R14.64] ;  /* 0x000000280e072981 */ /* 0x0000a2000c1e1920 */
[----:B------:R-:W-:Y:S01]  /*2a70*/  LEA R8, P3, R70, UR4, 0x2 ;  /* 0x0000000446087c11 */ /* 0x000fe2000f8610ff */
[----:B------:R-:W-:Y:S01]  /*2a80*/  IMAD.WIDE.U32 R4, R68, R76, R10 ;  /* 0x0000004c44047225 */ /* 0x000fe200078e000a */
[----:B------:R-:W-:Y:S01]  /*2a90*/  ISETP.GT.AND P1, PT, R6, 0x1, PT ;  /* 0x000000010600780c */ /* 0x000fe20003f24270 */
[----:B------:R-:W-:Y:S02]  /*2aa0*/  BSSY B1, `(.L_x_30) ;  /* 0x0000012000017945 */ /* 0x000fe40003800000 */
[----:B------:R-:W-:Y:S02]  /*2ab0*/  IMAD.IADD R5, R69, 0x1, R5 ;  /* 0x0000000145057824 */ /* 0x000fe400078e0205 */
[----:B------:R-:W-:Y:S01]  /*2ac0*/  IMAD.WIDE.U32 R20, R67, R74, R4 ;  /* 0x0000004a43147225 */ /* 0x000fe200078e0004 */
[----:B0-----:R-:W-:-:S03]  /*2ad0*/  SHF.L.U64.HI R15, R76, 0x3, R77 ;  /* 0x000000034c0f7819 */ /* 0x001fc6000001024d */
[----:B------:R-:W-:Y:S01]  /*2ae0*/  IMAD.IADD R5, R71, 0x1, R21 ;  /* 0x0000000147057824 */ /* 0x000fe200078e0215 */
[----:B------:R-:W-:Y:S01]  /*2af0*/  LEA R4, P4, R20, R78, 0x2 ;  /* 0x0000004e14047211 */ /* 0x000fe200078810ff */
[----:B------:R-:W-:-:S03]  /*2b00*/  IMAD.SHL.U32 R14, R76, 0x8, RZ ;  /* 0x000000084c0e7824 */ /* 0x000fc600078e00ff */
[----:B------:R-:W-:Y:S01]  /*2b10*/  LEA.HI.X R5, R20, R79, R5, 0x2, P4 ;  /* 0x0000004f14057211 */ /* 0x000fe200020f1405 */
[----:B------:R-:W-:Y:S01]  /*2b20*/  IMAD.WIDE.U32 R20, R68, R76, R14 ;  /* 0x0000004c44147225 */ /* 0x000fe200078e000e */
[----:B--2---:R-:W-:-:S05]  /*2b30*/  LOP3.LUT R9, R7, 0xffffe000, RZ, 0xc0, !PT ;  /* 0xffffe00007097812 */ /* 0x004fca00078ec0ff */
[----:B------:R-:W-:-:S04]  /*2b40*/  FMUL R9, R9, R56 ;  /* 0x0000003809097220 */ /* 0x000fc80000400000 */
[----:B------:R-:W-:Y:S01]  /*2b50*/  FFMA R75, R24, R19, R9 ;  /* 0x00000013184b7223 */ /* 0x000fe20000000009 */
[----:B------:R-:W-:Y:S02]  /*2b60*/  LEA.HI.X R9, R70, UR5, R81, 0x2, P3 ;  /* 0x0000000546097c11 */ /* 0x000fe400098f1451 */
[----:B------:R-:W-:Y:S02]  /*2b70*/  ISETP.GT.AND P3, PT, R3, RZ, P1 ;  /* 0x000000ff0300720c */ /* 0x000fe40000f64270 */
[----:B------:R-:W-:-:S05]  /*2b80*/  F2FP.TF32.F32.PACK_B R75, R75 ;  /* 0x0000004bff4b723e */ /* 0x000fca00024050ff */
[----:B------:R0:W-:Y:S06]  /*2b90*/  @P2 STG.E desc[UR40][R8.64], R75 ;  /* 0x0000004b08002986 */ /* 0x0001ec000c101928 */
[----:B------:R-:W-:Y:S05]  /*2ba0*/  @!P3 BRA `(.L_x_31) ;  /* 0x000000000004b947 */ /* 0x000fea0003800000 */
[----:B------:R1:W5:Y:S02]  /*2bb0*/  LDG.E.LTC128B R7, desc[UR40][R4.64+0x4] ;  /* 0x0000042804077981 */ /* 0x000364000c1e1920 */
.L_x_31:
[----:B------:R-:W-:Y:S05]  /*2bc0*/  BSYNC B1 ;  /* 0x0000000000017941 */ /* 0x000fea0003800000 */
.L_x_30:
[----:B-----5:R-:W-:Y:S01]  /*2bd0*/  LOP3.LUT R15, R7, 0xffffe000, RZ, 0xc0, !PT ;  /* 0xffffe000070f7812 */ /* 0x020fe200078ec0ff */
[----:B------:R-:W-:Y:S01]  /*2be0*/  IMAD.IADD R69, R69, 0x1, R21 ;  /* 0x0000000145457824 */ /* 0x000fe200078e0215 */
[----:B------:R-:W-:Y:S01]  /*2bf0*/  IADD3 R72, P2, R72, R20, RZ ;  /* 0x0000001448487210 */ /* 0x000fe20007f5e0ff */
[----:B------:R-:W-:Y:S01]  /*2c00*/  IMAD.MOV.U32 R24, RZ, RZ, R7 ;  /* 0x000000ffff187224 */ /* 0x000fe200078e0007 */
[----:B------:R-:W-:Y:S01]  /*2c10*/  ISETP.GT.AND P0, PT, R3, 0x8, P0 ;  /* 0x000000080300780c */ /* 0x000fe20000704270 */
[----:B------:R-:W-:Y:S02]  /*2c20*/  FMUL R12, R15, R56 ;  /* 0x000000380f0c7220 */ /* 0x000fe40000400000 */
[----:B------:R-:W-:Y:S01]  /*2c30*/  IMAD.X R13, R69, 0x1, R13, P2 ;  /* 0x00000001450d7824 */ /* 0x000fe200010e060d */
[----:B------:R-:W-:Y:S01]  /*2c40*/  LEA R14, P2, R72, R78, 0x2 ;  /* 0x0000004e480e7211 */ /* 0x000fe200078410ff */
[----:B------:R-:W-:-:S03]  /*2c50*/  FFMA R25, R25, R19, R12 ;  /* 0x0000001319197223 */ /* 0x000fc6000000000c */
[----:B------:R-:W-:Y:S02]  /*2c60*/  LEA.HI.X R15, R72, R79, R13, 0x2, P2 ;  /* 0x0000004f480f7211 */ /* 0x000fe400010f140d */
[----:B------:R-:W-:-:S05]  /*2c70*/  F2FP.TF32.F32.PACK_B R25, R25 ;  /* 0x00000019ff19723e */ /* 0x000fca00024050ff */
[----:B------:R2:W-:Y:S04]  /*2c80*/  @P3 STG.E desc[UR40][R8.64+0x4], R25 ;  /* 0x0000041908003986 */ /* 0x0005e8000c101928 */
[----:B------:R-:W3:Y:S01]  /*2c90*/  @P0 LDG.E.LTC128B R24, desc[UR40][R14.64] ;  /* 0x000000280e180981 */ /* 0x000ee2000c1e1920 */
[----:B------:R-:W-:Y:S01]  /*2ca0*/  IADD3 R20, P2, R10, R20, RZ ;  /* 0x000000140a147210 */ /* 0x000fe20007f5e0ff */
[----:B------:R-:W-:Y:S01]  /*2cb0*/  BSSY B1, `(.L_x_32) ;  /* 0x0000011000017945 */ /* 0x000fe20003800000 */
[----:B------:R-:W-:-:S03]  /*2cc0*/  ISETP.GT.AND P1, PT, R3, 0x8, P1 ;  /* 0x000000080300780c */ /* 0x000fc60000f24270 */
[----:B------:R-:W-:Y:S01]  /*2cd0*/  IMAD.X R21, R11, 0x1, R69, P2 ;  /* 0x000000010b157824 */ /* 0x000fe200010e0645 */
[C---:B------:R-:W-:Y:S02]  /*2ce0*/  SHF.L.U64.HI R11, R57.reuse, 0x2, R58 ;  /* 0x00000002390b7819 */ /* 0x040fe4000001023a */
[----:B------:R-:W-:Y:S01]  /*2cf0*/  LEA R12, P2, R57, R8, 0x2 ;  /* 0x00000008390c7211 */ /* 0x000fe200078410ff */
[----:B------:R-:W-:-:S04]  /*2d00*/  IMAD.WIDE.U32 R20, R67, R74, R20 ;  /* 0x0000004a43147225 */ /* 0x000fc800078e0014 */
[----:B------:R-:W-:Y:S01]  /*2d10*/  IMAD.X R13, R11, 0x1, R9, P2 ;  /* 0x000000010b0d7824 */ /* 0x000fe200010e0609 */
[----:B------:R-:W-:Y:S02]  /*2d20*/  LEA R10, P3, R20, R78, 0x2 ;  /* 0x0000004e140a7211 */ /* 0x000fe400078610ff */
[----:B---3--:R-:W-:-:S05]  /*2d30*/  LOP3.LUT R7, R24, 0xffffe000, RZ, 0xc0, !PT ;  /* 0xffffe00018077812 */ /* 0x008fca00078ec0ff */
[----:B------:R-:W-:-:S04]  /*2d40*/  FMUL R7, R7, R56 ;  /* 0x0000003807077220 */ /* 0x000fc80000400000 */
[----:B------:R-:W-:Y:S01]  /*2d50*/  FFMA R67, R26, R19, R7 ;  /* 0x000000131a437223 */ /* 0x000fe20000000007 */
[----:B------:R-:W-:-:S04]  /*2d60*/  IMAD.IADD R7, R71, 0x1, R21 ;  /* 0x0000000147077824 */ /* 0x000fc800078e0215 */
[----:B------:R-:W-:Y:S02]  /*2d70*/  F2FP.TF32.F32.PACK_B R67, R67 ;  /* 0x00000043ff43723e */ /* 0x000fe400024050ff */
[----:B------:R-:W-:-:S03]  /*2d80*/  LEA.HI.X R11, R20, R79, R7, 0x2, P3 ;  /* 0x0000004f140b7211 */ /* 0x000fc600018f1407 */
[----:B------:R2:W-:Y:S01]  /*2d90*/  @P0 STG.E desc[UR40][R12.64], R67 ;  /* 0x000000430c000986 */ /* 0x0005e2000c101928 */
[----:B------:R-:W-:Y:S05]  /*2da0*/  @!P1 BRA `(.L_x_33) ;  /* 0x0000000000049947 */ /* 0x000fea0003800000 */
[----:B------:R3:W5:Y:S02]  /*2db0*/  LDG.E.LTC128B R24, desc[UR40][R10.64+0x4] ;  /* 0x000004280a187981 */ /* 0x000764000c1e1920 */
.L_x_33:
[----:B------:R-:W-:Y:S05]  /*2dc0*/  BSYNC B1 ;  /* 0x0000000000017941 */ /* 0x000fea0003800000 */
.L_x_32:
[----:B-----5:R-:W-:Y:S01]  /*2dd0*/  LOP3.LUT R7, R24, 0xffffe000, RZ, 0xc0, !PT ;  /* 0xffffe00018077812 */ /* 0x020fe200078ec0ff */
[----:B------:R-:W-:Y:S01]  /*2de0*/  BSSY B1, `(.L_x_34) ;  /* 0x0000009000017945 */ /* 0x000fe20003800000 */
[----:B------:R-:W-:-:S03]  /*2df0*/  ISETP.GT.AND P0, PT, R6, 0x8, PT ;  /* 0x000000080600780c */ /* 0x000fc60003f04270 */
[----:B------:R-:W-:Y:S01]  /*2e00*/  FMUL R14, R7, R56 ;  /* 0x00000038070e7220 */ /* 0x000fe20000400000 */
[----:B------:R-:W-:-:S03]  /*2e10*/  ISETP.GT.AND P2, PT, R3, RZ, P0 ;  /* 0x000000ff0300720c */ /* 0x000fc60000744270 */
[----:B------:R-:W-:-:S05]  /*2e20*/  FFMA R27, R27, R19, R14 ;  /* 0x000000131b1b7223 */ /* 0x000fca000000000e */
[----:B------:R-:W-:-:S05]  /*2e30*/  F2FP.TF32.F32.PACK_B R27, R27 ;  /* 0x0000001bff1b723e */ /* 0x000fca00024050ff */
[----:B------:R4:W-:Y:S01]  /*2e40*/  @P1 STG.E desc[UR40][R12.64+0x4], R27 ;  /* 0x0000041b0c001986 */ /* 0x0009e2000c101928 */
[----:B------:R-:W-:Y:S05]  /*2e50*/  @!P2 BRA `(.L_x_35) ;  /* 0x000000000004a947 */ /* 0x000fea0003800000 */
[----:B------:R0:W5:Y:S02]  /*2e60*/  LDG.E.LTC128B R24, desc[UR40][R4.64+0x20] ;  /* 0x0000202804187981 */ /* 0x000164000c1e1920 */
.L_x_35:
[----:B------:R-:W-:Y:S05]  /*2e70*/  BSYNC B1 ;  /* 0x0000000000017941 */ /* 0x000fea0003800000 */
.L_x_34:
        /* <DEDUP_REMOVED lines=10> */
.L_x_37:
[----:B------:R-:W-:Y:S05]  /*2f20*/  BSYNC B1 ;  /* 0x0000000000017941 */ /* 0x000fea0003800000 */
.L_x_36:
[----:B0----5:R-:W-:Y:S01]  /*2f30*/  LOP3.LUT R7, R24, 0xffffe000, RZ, 0xc0, !PT ;  /* 0xffffe00018077812 */ /* 0x021fe200078ec0ff */
[----:B------:R-:W-:Y:S01]  /*2f40*/  BSSY B1, `(.L_x_38) ;  /* 0x0000008000017945 */ /* 0x000fe20003800000 */
[----:B------:R-:W-:-:S03]  /*2f50*/  ISETP.GT.AND P0, PT, R3, 0x8, P0 ;  /* 0x000000080300780c */ /* 0x000fc60000704270 */
[----:B------:R-:W-:-:S04]  /*2f60*/  FMUL R14, R7, R56 ;  /* 0x00000038070e7220 */ /* 0x000fc80000400000 */
[----:B------:R-:W-:-:S05]  /*2f70*/  FFMA R29, R29, R19, R14 ;  /* 0x000000131d1d7223 */ /* 0x000fca000000000e */
[----:B------:R-:W-:-:S05]  /*2f80*/  F2FP.TF32.F32.PACK_B R29, R29 ;  /* 0x0000001dff1d723e */ /* 0x000fca00024050ff */
[----:B------:R0:W-:Y:S01]  /*2f90*/  @P3 STG.E desc[UR40][R8.64+0x24], R29 ;  /* 0x0000241d08003986 */ /* 0x0001e2000c101928 */
[----:B------:R-:W-:Y:S05]  /*2fa0*/  @!P0 BRA `(.L_x_39) ;  /* 0x0000000000048947 */ /* 0x000fea0003800000 */
[----:B------:R0:W5:Y:S02]  /*2fb0*/  LDG.E.LTC128B R24, desc[UR40][R10.64+0x20] ;  /* 0x000020280a187981 */ /* 0x000164000c1e1920 */
.L_x_39:
[----:B------:R-:W-:Y:S05]  /*2fc0*/  BSYNC B1 ;  /* 0x0000000000017941 */ /* 0x000fea0003800000 */
.L_x_38:
[----:B-----5:R-:W-:Y:S01]  /*2fd0*/  LOP3.LUT R7, R24, 0xffffe000, RZ, 0xc0, !PT ;  /* 0xffffe00018077812 */ /* 0x020fe200078ec0ff */
        /* <DEDUP_REMOVED lines=8> */
.L_x_41:
[----:B------:R-:W-:Y:S05]  /*3060*/  BSYNC B1 ;  /* 0x0000000000017941 */ /* 0x000fea0003800000 */
.L_x_40:
[----:B0----5:R-:W-:Y:S01]  /*3070*/  LOP3.LUT R7, R24, 0xffffe000, RZ, 0xc0, !PT ;  /* 0xffffe00018077812 */ /* 0x021fe200078ec0ff */
        /* <DEDUP_REMOVED lines=9> */
.L_x_43:
[----:B------:R-:W-:Y:S05]  /*3110*/  BSYNC B1 ;  /* 0x0000000000017941 */ /* 0x000fea0003800000 */
.L_x_42:
        /* <DEDUP_REMOVED lines=10> */
.L_x_45:
[----:B------:R-:W-:Y:S05]  /*31c0*/  BSYNC B1 ;  /* 0x0000000000017941 */ /* 0x000fea0003800000 */
.L_x_44:
        /* <DEDUP_REMOVED lines=9> */
.L_x_47:
[----:B------:R-:W-:Y:S05]  /*3260*/  BSYNC B1 ;  /* 0x0000000000017941 */ /* 0x000fea0003800000 */
.L_x_46:
        /* <DEDUP_REMOVED lines=9> */
.L_x_49:
[----:B------:R-:W-:Y:S05]  /*3300*/  BSYNC B1 ;  /* 0x0000000000017941 */ /* 0x000fea0003800000 */
.L_x_48:
        /* <DEDUP_REMOVED lines=10> */
.L_x_51:
[----:B------:R-:W-:Y:S05]  /*33b0*/  BSYNC B1 ;  /* 0x0000000000017941 */ /* 0x000fea0003800000 */
.L_x_50:
        /* <DEDUP_REMOVED lines=10> */
.L_x_53:
[----:B------:R-:W-:Y:S05]  /*3460*/  BSYNC B1 ;  /* 0x0000000000017941 */ /* 0x000fea0003800000 */
.L_x_52:
        /* <DEDUP_REMOVED lines=9> */
.L_x_55:
[----:B------:R-:W-:Y:S05]  /*3500*/  BSYNC B1 ;  /* 0x0000000000017941 */ /* 0x000fea0003800000 */
.L_x_54:
        /* <DEDUP_REMOVED lines=9> */
.L_x_57:
[----:B------:R-:W-:Y:S05]  /*35a0*/  BSYNC B1 ;  /* 0x0000000000017941 */ /* 0x000fea0003800000 */
.L_x_56:
        /* <DEDUP_REMOVED lines=10> */
.L_x_59:
[----:B------:R-:W-:Y:S05]  /*3650*/  BSYNC B1 ;  /* 0x0000000000017941 */ /* 0x000fea0003800000 */
.L_x_58:
        /* <DEDUP_REMOVED lines=10> */
.L_x_61:
[----:B------:R-:W-:Y:S05]  /*3700*/  BSYNC B1 ;  /* 0x0000000000017941 */ /* 0x000fea0003800000 */
.L_x_60:
        /* <DEDUP_REMOVED lines=9> */
.L_x_63:
[----:B------:R-:W-:Y:S05]  /*37a0*/  BSYNC B1 ;  /* 0x0000000000017941 */ /* 0x000fea0003800000 */
.L_x_62:
        /* <DEDUP_REMOVED lines=9> */
.L_x_65:
[----:B------:R-:W-:Y:S05]  /*3840*/  BSYNC B1 ;  /* 0x0000000000017941 */ /* 0x000fea0003800000 */
.L_x_64:
        /* <DEDUP_REMOVED lines=10> */
.L_x_67:
[----:B------:R-:W-:Y:S05]  /*38f0*/  BSYNC B1 ;  /* 0x0000000000017941 */ /* 0x000fea0003800000 */
.L_x_66:
        /* <DEDUP_REMOVED lines=10> */
.L_x_69:
[----:B------:R-:W-:Y:S05]  /*39a0*/  BSYNC B1 ;  /* 0x0000000000017941 */ /* 0x000fea0003800000 */
.L_x_68:
        /* <DEDUP_REMOVED lines=9> */
.L_x_71:
[----:B------:R-:W-:Y:S05]  /*3a40*/  BSYNC B1 ;  /* 0x0000000000017941 */ /* 0x000fea0003800000 */
.L_x_70:
        /* <DEDUP_REMOVED lines=9> */
.L_x_73:
[----:B------:R-:W-:Y:S05]  /*3ae0*/  BSYNC B1 ;  /* 0x0000000000017941 */ /* 0x000fea0003800000 */
.L_x_72:
        /* <DEDUP_REMOVED lines=10> */
.L_x_75:
[----:B------:R-:W-:Y:S05]  /*3b90*/  BSYNC B1 ;  /* 0x0000000000017941 */ /* 0x000fea0003800000 */
.L_x_74:
        /* <DEDUP_REMOVED lines=10> */
.L_x_77:
[----:B------:R-:W-:Y:S05]  /*3c40*/  BSYNC B1 ;  /* 0x0000000000017941 */ /* 0x000fea0003800000 */
.L_x_76:
        /* <DEDUP_REMOVED lines=9> */
.L_x_79:
[----:B------:R-:W-:Y:S05]  /*3ce0*/  BSYNC B1 ;  /* 0x0000000000017941 */ /* 0x000fea0003800000 */
.L_x_78:
        /* <DEDUP_REMOVED lines=9> */
.L_x_81:
[----:B------:R-:W-:Y:S05]  /*3d80*/  BSYNC B1 ;  /* 0x0000000000017941 */ /* 0x000fea0003800000 */
.L_x_80:
        /* <DEDUP_REMOVED lines=10> */
.L_x_83:
[----:B------:R-:W-:Y:S05]  /*3e30*/  BSYNC B1 ;  /* 0x0000000000017941 */ /* 0x000fea0003800000 */
.L_x_82:
[----:B-----5:R-:W-:Y:S01]  /*3e40*/  LOP3.LUT R7, R24, 0xffffe000, RZ, 0xc0, !PT ;  /* 0xffffe00018077812 */ /* 0x020fe200078ec0ff */
[----:B------:R-:W-:Y:S01]  /*3e50*/  BSSY B1, `(.L_x_84) ;  /* 0x000000b000017945 */ /* 0x000fe20003800000 */
[----:B------:R-:W-:Y:S01]  /*3e60*/  ISETP.GT.AND P1, PT, R6, 0x39, PT ;  /* 0x000000390600780c */ /* 0x000fe20003f24270 */
[----:B------:R-:W-:Y:S02]  /*3e70*/  @P2 IMAD.MOV.U32 R6, RZ, RZ, R8 ;  /* 0x000000ffff062224 */ /* 0x000fe400078e0008 */
[----:B------:R-:W-:Y:S01]  /*3e80*/  FMUL R7, R7, R56 ;  /* 0x0000003807077220 */ /* 0x000fe20000400000 */
[----:B------:R-:W-:-:S03]  /*3e90*/  ISETP.GT.AND P3, PT, R3, RZ, P1 ;  /* 0x000000ff0300720c */ /* 0x000fc60000f64270 */
[----:B------:R-:W-:Y:S01]  /*3ea0*/  FFMA R15, R52, R19, R7 ;  /* 0x00000013340f7223 */ /* 0x000fe20000000007 */
[----:B------:R-:W-:-:S04]  /*3eb0*/  @P2 IMAD.MOV.U32 R7, RZ, RZ, R9 ;  /* 0x000000ffff072224 */ /* 0x000fc800078e0009 */
[----:B------:R-:W-:-:S05]  /*3ec0*/  F2FP.TF32.F32.PACK_B R15, R15 ;  /* 0x0000000fff0f723e */ /* 0x000fca00024050ff */
[----:B------:R0:W-:Y:S01]  /*3ed0*/  @P2 STG.E desc[UR40][R6.64+0xe0], R15 ;  /* 0x0000e00f06002986 */ /* 0x0001e2000c101928 */
[----:B------:R-:W-:Y:S05]  /*3ee0*/  @!P3 BRA `(.L_x_85) ;  /* 0x000000000004b947 */ /* 0x000fea0003800000 */
[----:B------:R0:W5:Y:S02]  /*3ef0*/  LDG.E.LTC128B R24, desc[UR40][R4.64+0xe4] ;  /* 0x0000e42804187981 */ /* 0x000164000c1e1920 */
.L_x_85:
[----:B------:R-:W-:Y:S05]  /*3f00*/  BSYNC B1 ;  /* 0x0000000000017941 */ /* 0x000fea0003800000 */
.L_x_84:
[----:B01---5:R-:W-:Y:S01]  /*3f10*/  LOP3.LUT R5, R24, 0xffffe000, RZ, 0xc0, !PT ;  /* 0xffffe00018057812 */ /* 0x023fe200078ec0ff */
        /* <DEDUP_REMOVED lines=8> */
.L_x_87:
[----:B------:R-:W-:Y:S05]  /*3fa0*/  BSYNC B1 ;  /* 0x0000000000017941 */ /* 0x000fea0003800000 */
.L_x_86:
[----:B-----5:R-:W-:Y:S01]  /*3fb0*/  LOP3.LUT R5, R24, 0xffffe000, RZ, 0xc0, !PT ;  /* 0xffffe00018057812 */ /* 0x020fe200078ec0ff */
[----:B------:R-:W-:Y:S01]  /*3fc0*/  @P0 IMAD.MOV.U32 R4, RZ, RZ, R12 ;  /* 0x000000ffff040224 */ /* 0x000fe200078e000c */
[----:B------:R-:W-:Y:S01]  /*3fd0*/  ISETP.GT.AND P1, PT, R3, 0x8, P1 ;  /* 0x000000080300780c */ /* 0x000fe20000f24270 */
[----:B------:R-:W-:Y:S02]  /*3fe0*/  BSSY B1, `(.L_x_88) ;  /* 0x0000008000017945 */ /* 0x000fe40003800000 */
[----:B------:R-:W-:-:S04]  /*3ff0*/  FMUL R5, R5, R56 ;  /* 0x0000003805057220 */ /* 0x000fc80000400000 */
[----:B------:R-:W-:Y:S01]  /*4000*/  FFMA R7, R54, R19, R5 ;  /* 0x0000001336077223 */ /* 0x000fe20000000005 */
[----:B------:R-:W-:-:S04]  /*4010*/  @P0 IMAD.MOV.U32 R5, RZ, RZ, R13 ;  /* 0x000000ffff050224 */ /* 0x000fc800078e000d */
[----:B------:R-:W-:-:S05]  /*4020*/  F2FP.TF32.F32.PACK_B R7, R7 ;  /* 0x00000007ff07723e */ /* 0x000fca00024050ff */
[----:B------:R0:W-:Y:S01]  /*4030*/  @P0 STG.E desc[UR40][R4.64+0xe0], R7 ;  /* 0x0000e00704000986 */ /* 0x0001e2000c101928 */
[----:B------:R-:W-:Y:S05]  /*4040*/  @!P1 BRA `(.L_x_89) ;  /* 0x0000000000049947 */ /* 0x000fea0003800000 */
[----:B------:R0:W5:Y:S02]  /*4050*/  LDG.E.LTC128B R24, desc[UR40][R10.64+0xe4] ;  /* 0x0000e4280a187981 */ /* 0x000164000c1e1920 */
.L_x_89:
[----:B------:R-:W-:Y:S05]  /*4060*/  BSYNC B1 ;  /* 0x0000000000017941 */ /* 0x000fea0003800000 */
.L_x_88:
[----:B------:R-:W-:Y:S05]  /*4070*/  @!P1 BRA `(.L_x_90) ;  /* 0x0000000800909947 */ /* 0x000fea0003800000 */
[----:B-----5:R-:W-:-:S05]  /*4080*/  LOP3.LUT R3, R24, 0xffffe000, RZ, 0xc0, !PT ;  /* 0xffffe00018037812 */ /* 0x020fca00078ec0ff */
[----:B0-----:R-:W-:-:S04]  /*4090*/  FMUL R4, R3, R56 ;  /* 0x0000003803047220 */ /* 0x001fc80000400000 */
[----:B------:R-:W-:-:S05]  /*40a0*/  FFMA R55, R55, R19, R4 ;  /* 0x0000001337377223 */ /* 0x000fca0000000004 */
[----:B------:R-:W-:-:S05]  /*40b0*/  F2FP.TF32.F32.PACK_B R55, R55 ;  /* 0x00000037ff37723e */ /* 0x000fca00024050ff */
[----:B------:R0:W-:Y:S01]  /*40c0*/  STG.E desc[UR40][R12.64+0xe4], R55 ;  /* 0x0000e4370c007986 */ /* 0x0001e2000c101928 */
[----:B------:R-:W-:Y:S05]  /*40d0*/  BRA `(.L_x_90) ;  /* 0x0000000800787947 */ /* 0x000fea0003800000 */
.L_x_29:
[----:B------:R-:W-:Y:S01]  /*40e0*/  ISETP.GT.AND P4, PT, R6, 0x1, PT ;  /* 0x000000010600780c */ /* 0x000fe20003f84270 */
[----:B------:R-:W-:Y:S01]  /*40f0*/  ULDC.64 UR4, c[0x0][0x5c0] ;  /* 0x0001700000047ab9 */ /* 0x000fe20000000a00 */
[-C--:B------:R-:W-:Y:S01]  /*4100*/  FMUL R7, R24, R19.reuse ;  /* 0x0000001318077220 */ /* 0x080fe20000400000 */
[----:B------:R-:W-:Y:S01]  /*4110*/  LEA R4, P3, R70, UR4, 0x2 ;  /* 0x0000000446047c11 */ /* 0x000fe2000f8610ff */
[-C--:B------:R-:W-:Y:S01]  /*4120*/  FMUL R25, R25, R19.reuse ;  /* 0x0000001319197220 */ /* 0x080fe20000400000 */
[----:B------:R-:W-:Y:S01]  /*4130*/  ISETP.GT.AND P1, PT, R3, RZ, P4 ;  /* 0x000000ff0300720c */ /* 0x000fe20002724270 */
[-C--:B------:R-:W-:Y:S01]  /*4140*/  FMUL R11, R26, R19.reuse ;  /* 0x000000131a0b7220 */ /* 0x080fe20000400000 */
[----:B------:R-:W-:Y:S01]  /*4150*/  LEA.HI.X R5, R70, UR5, R81, 0x2, P3 ;  /* 0x0000000546057c11 */ /* 0x000fe200098f1451 */
[----:B------:R-:W-:Y:S01]  /*4160*/  FMUL R27, R27, R19 ;  /* 0x000000131b1b7220 */ /* 0x000fe20000400000 */
[----:B------:R-:W-:Y:S01]  /*4170*/  F2FP.TF32.F32.PACK_B R7, R7 ;  /* 0x00000007ff07723e */ /* 0x000fe200024050ff */
[----:B------:R-:W-:Y:S01]  /*4180*/  FMUL R29, R29, R19 ;  /* 0x000000131d1d7220 */ /* 0x000fe20000400000 */
[----:B------:R-:W-:Y:S01]  /*4190*/  F2FP.TF32.F32.PACK_B R25, R25 ;  /* 0x00000019ff19723e */ /* 0x000fe200024050ff */
[-C--:B------:R-:W-:Y:S01]  /*41a0*/  FMUL R31, R31, R19.reuse ;  /* 0x000000131f1f7220 */ /* 0x080fe20000400000 */
[C---:B------:R-:W-:Y:S01]  /*41b0*/  SHF.L.U64.HI R9, R57.reuse, 0x2, R58 ;  /* 0x0000000239097819 */ /* 0x040fe2000001023a */
[----:B------:R0:W-:Y:S01]  /*41c0*/  @P2 STG.E desc[UR40][R4.64], R7 ;  /* 0x0000000704002986 */ /* 0x0001e2000c101928 */
[----:B------:R-:W-:Y:S01]  /*41d0*/  LEA R8, P3, R57, R4, 0x2 ;  /* 0x0000000439087211 */ /* 0x000fe200078610ff */
[-C--:B------:R-:W-:Y:S01]  /*41e0*/  FMUL R13, R32, R19.reuse ;  /* 0x00000013200d7220 */ /* 0x080fe20000400000 */
[C---:B------:R-:W-:Y:S01]  /*41f0*/  ISETP.GT.AND P2, PT, R6.reuse, 0x8, PT ;  /* 0x000000080600780c */ /* 0x040fe20003f44270 */
[----:B------:R-:W-:Y:S01]  /*4200*/  @P1 STG.E desc[UR40][R4.64+0x4], R25 ;  /* 0x0000041904001986 */ /* 0x000fe2000c101928 */
[----:B------:R-:W-:Y:S01]  /*4210*/  ISETP.GT.AND P1, PT, R6, 0x9, PT ;  /* 0x000000090600780c */ /* 0x000fe20003f24270 */
[----:B------:R-:W-:Y:S01]  /*4220*/  IMAD.X R9, R9, 0x1, R5, P3 ;  /* 0x0000000109097824 */ /* 0x000fe200018e0605 */
[----:B------:R-:W-:Y:S01]  /*4230*/  ISETP.GT.AND P0, PT, R3, 0x8, P0 ;  /* 0x000000080300780c */ /* 0x000fe20000704270 */
[-C--:B------:R-:W-:Y:S01]  /*4240*/  FMUL R33, R33, R19.reuse ;  /* 0x0000001321217220 */ /* 0x080fe20000400000 */
[----:B------:R-:W-:Y:S01]  /*4250*/  ISETP.GT.AND P4, PT, R3, 0x8, P4 ;  /* 0x000000080300780c */ /* 0x000fe20002784270 */
[-C--:B------:R-:W-:Y:S01]  /*4260*/  FMUL R35, R35, R19.reuse ;  /* 0x0000001323237220 */ /* 0x080fe20000400000 */
[C---:B------:R-:W-:Y:S01]  /*4270*/  ISETP.GT.AND P5, PT, R3.reuse, RZ, P2 ;  /* 0x000000ff0300720c */ /* 0x040fe200017a4270 */
[-C--:B0-----:R-:W-:Y:S01]  /*4280*/  FMUL R7, R28, R19.reuse ;  /* 0x000000131c077220 */ /* 0x081fe20000400000 */
[----:B------:R-:W-:Y:S01]  /*4290*/  ISETP.GT.AND P3, PT, R3, RZ, P1 ;  /* 0x000000ff0300720c */ /* 0x000fe20000f64270 */
[----:B------:R-:W-:Y:S01]  /*42a0*/  FMUL R37, R37, R19 ;  /* 0x0000001325257220 */ /* 0x000fe20000400000 */
[----:B------:R-:W-:Y:S01]  /*42b0*/  F2FP.TF32.F32.PACK_B R11, R11 ;  /* 0x0000000bff0b723e */ /* 0x000fe200024050ff */
[----:B------:R-:W-:Y:S01]  /*42c0*/  FMUL R39, R39, R19 ;  /* 0x0000001327277220 */ /* 0x000fe20000400000 */
[----:B------:R-:W-:Y:S01]  /*42d0*/  F2FP.TF32.F32.PACK_B R27, R27 ;  /* 0x0000001bff1b723e */ /* 0x000fe200024050ff */
[----:B------:R-:W-:Y:S01]  /*42e0*/  FMUL R41, R41, R19 ;  /* 0x0000001329297220 */ /* 0x000fe20000400000 */
[----:B------:R-:W-:Y:S01]  /*42f0*/  F2FP.TF32.F32.PACK_B R7, R7 ;  /* 0x00000007ff07723e */ /* 0x000fe200024050ff */
[----:B------:R0:W-:Y:S01]  /*4300*/  @P0 STG.E desc[UR40][R8.64], R11 ;  /* 0x0000000b08000986 */ /* 0x0001e2000c101928 */
[----:B------:R-:W-:Y:S01]  /*4310*/  F2FP.TF32.F32.PACK_B R29, R29 ;  /* 0x0000001dff1d723e */ /* 0x000fe200024050ff */
[-C--:B------:R-:W-:Y:S01]  /*4320*/  FMUL R43, R43, R19.reuse ;  /* 0x000000132b2b7220 */ /* 0x080fe20000400000 */
[C---:B------:R-:W-:Y:S01]  /*4330*/  ISETP.GT.AND P0, PT, R6.reuse, 0x10, PT ;  /* 0x000000100600780c */ /* 0x040fe20003f04270 */
[----:B------:R-:W-:Y:S01]  /*4340*/  @P4 STG.E desc[UR40][R8.64+0x4], R27 ;  /* 0x0000041b08004986 */ /* 0x000fe2000c101928 */
[----:B------:R-:W-:Y:S01]  /*4350*/  ISETP.GT.AND P2, PT, R3, 0x8, P2 ;  /* 0x000000080300780c */ /* 0x000fe20001744270 */
[-C--:B------:R-:W-:Y:S01]  /*4360*/  FMUL R45, R45, R19.reuse ;  /* 0x000000132d2d7220 */ /* 0x080fe20000400000 */
[C---:B------:R-:W-:Y:S01]  /*4370*/  ISETP.GT.AND P1, PT, R3.reuse, 0x8, P1 ;  /* 0x000000080300780c */ /* 0x040fe20000f24270 */
[----:B------:R1:W-:Y:S01]  /*4380*/  @P5 STG.E desc[UR40][R4.64+0x20], R7 ;  /* 0x0000200704005986 */ /* 0x0003e2000c101928 */
[----:B------:R-:W-:Y:S01]  /*4390*/  ISETP.GT.AND P5, PT, R3, RZ, P0 ;  /* 0x000000ff0300720c */ /* 0x000fe200007a4270 */
[----:B------:R-:W-:Y:S01]  /*43a0*/  FMUL R47, R47, R19 ;  /* 0x000000132f2f7220 */ /* 0x000fe20000400000 */
[----:B------:R-:W-:Y:S01]  /*43b0*/  F2FP.TF32.F32.PACK_B R31, R31 ;  /* 0x0000001fff1f723e */ /* 0x000fe200024050ff */
[----:B------:R-:W-:Y:S01]  /*43c0*/  @P3 STG.E desc[UR40][R4.64+0x24], R29 ;  /* 0x0000241d04003986 */ /* 0x000fe2000c101928 */
[----:B------:R-:W-:Y:S01]  /*43d0*/  ISETP.GT.AND P3, PT, R6, 0x11, PT ;  /* 0x000000110600780c */ /* 0x000fe20003f64270 */
[----:B0-----:R-:W-:Y:S01]  /*43e0*/  FMUL R11, R30, R19 ;  /* 0x000000131e0b7220 */ /* 0x001fe20000400000 */
[----:B------:R-:W-:Y:S01]  /*43f0*/  F2FP.TF32.F32.PACK_B R13, R13 ;  /* 0x0000000dff0d723e */ /* 0x000fe200024050ff */
[-C--:B------:R-:W-:Y:S01]  /*4400*/  FMUL R49, R49, R19.reuse ;  /* 0x0000001331317220 */ /* 0x080fe20000400000 */
[----:B------:R-:W-:Y:S01]  /*4410*/  ISETP.GT.AND P4, PT, R3, RZ, P3 ;  /* 0x000000ff0300720c */ /* 0x000fe20001f84270 */
[----:B------:R-:W-:Y:S01]  /*4420*/  FMUL R15, R50, R19 ;  /* 0x00000013320f7220 */ /* 0x000fe20000400000 */
[----:B------:R-:W-:Y:S01]  /*4430*/  F2FP.TF32.F32.PACK_B R11, R11 ;  /* 0x0000000bff0b723e */ /* 0x000fe200024050ff */
[----:B-1----:R-:W-:Y:S01]  /*4440*/  FMUL R7, R34, R19 ;  /* 0x0000001322077220 */ /* 0x002fe20000400000 */
[----:B------:R-:W-:Y:S01]  /*4450*/  F2FP.TF32.F32.PACK_B R33, R33 ;  /* 0x00000021ff21723e */ /* 0x000fe200024050ff */
[-C--:B------:R-:W-:Y:S01]  /*4460*/  FMUL R51, R51, R19.reuse ;  /* 0x0000001333337220 */ /* 0x080fe20000400000 */
[----:B------:R-:W-:Y:S01]  /*4470*/  ISETP.GT.AND P0, PT, R3, 0x8, P0 ;  /* 0x000000080300780c */ /* 0x000fe20000704270 */
[----:B------:R0:W-:Y:S01]  /*4480*/  @P2 STG.E desc[UR40][R8.64+0x20], R11 ;  /* 0x0000200b08002986 */ /* 0x0001e2000c101928 */
[----:B------:R-:W-:Y:S01]  /*4490*/  ISETP.GT.AND P2, PT, R6, 0x19, PT ;  /* 0x000000190600780c */ /* 0x000fe20003f44270 */
[----:B------:R-:W-:Y:S01]  /*44a0*/  FMUL R21, R52, R19 ;  /* 0x0000001334157220 */ /* 0x000fe20000400000 */
[----:B------:R-:W-:Y:S01]  /*44b0*/  F2FP.TF32.F32.PACK_B R7, R7 ;  /* 0x00000007ff07723e */ /* 0x000fe200024050ff */
[----:B------:R-:W-:Y:S01]  /*44c0*/  @P1 STG.E desc[UR40][R8.64+0x24], R31 ;  /* 0x0000241f08001986 */ /* 0x000fe2000c101928 */
[----:B------:R-:W-:Y:S01]  /*44d0*/  ISETP.GT.AND P1, PT, R6, 0x18, PT ;  /* 0x000000180600780c */ /* 0x000fe20003f24270 */
[----:B------:R-:W-:Y:S01]  /*44e0*/  FMUL R53, R53, R19 ;  /* 0x0000001335357220 */ /* 0x000fe20000400000 */
[----:B------:R-:W-:Y:S01]  /*44f0*/  F2FP.TF32.F32.PACK_B R35, R35 ;  /* 0x00000023ff23723e */ /* 0x000fe200024050ff */
[----:B------:R1:W-:Y:S01]  /*4500*/  @P5 STG.E desc[UR40][R4.64+0x40], R13 ;  /* 0x0000400d04005986 */ /* 0x0003e2000c101928 */
[----:B------:R-:W-:Y:S01]  /*4510*/  ISETP.GT.AND P5, PT, R3, RZ, P1 ;  /* 0x000000ff0300720c */ /* 0x000fe20000fa4270 */
[----:B------:R-:W-:Y:S01]  /*4520*/  FMUL R55, R55, R19 ;  /* 0x0000001337377220 */ /* 0x000fe20000400000 */
[----:B------:R-:W-:Y:S01]  /*4530*/  F2FP.TF32.F32.PACK_B R37, R37 ;  /* 0x00000025ff25723e */ /* 0x000fe200024050ff */
[----:B------:R-:W-:Y:S01]  /*4540*/  @P4 STG.E desc[UR40][R4.64+0x44], R33 ;  /* 0x0000442104004986 */ /* 0x000fe2000c101928 */
[C---:B------:R-:W-:Y:S01]  /*4550*/  ISETP.GT.AND P4, PT, R3.reuse, 0x8, P3 ;  /* 0x000000080300780c */ /* 0x040fe20001f84270 */
[----:B0-----:R-:W-:Y:S01]  /*4560*/  FMUL R11, R36, R19 ;  /* 0x00000013240b7220 */ /* 0x001fe20000400000 */
[----:B------:R-:W-:Y:S01]  /*4570*/  ISETP.GT.AND P3, PT, R3, RZ, P2 ;  /* 0x000000ff0300720c */ /* 0x000fe20001764270 */
[----:B------:R0:W-:Y:S01]  /*4580*/  @P0 STG.E desc[UR40][R8.64+0x40], R7 ;  /* 0x0000400708000986 */ /* 0x0001e2000c101928 */
[----:B------:R-:W-:-:S02]  /*4590*/  ISETP.GT.AND P0, PT, R6, 0x20, PT ;  /* 0x000000200600780c */ /* 0x000fc40003f04270 */
[----:B------:R-:W-:Y:S01]  /*45a0*/  F2FP.TF32.F32.PACK_B R11, R11 ;  /* 0x0000000bff0b723e */ /* 0x000fe200024050ff */
[----:B-1----:R-:W-:Y:S01]  /*45b0*/  FMUL R13, R40, R19 ;  /* 0x00000013280d7220 */ /* 0x002fe20000400000 */
[C---:B------:R-:W-:Y:S02]  /*45c0*/  ISETP.GT.AND P1, PT, R3.reuse, 0x8, P1 ;  /* 0x000000080300780c */ /* 0x040fe40000f24270 */
[----:B------:R-:W-:Y:S02]  /*45d0*/  F2FP.TF32.F32.PACK_B R39, R39 ;  /* 0x00000027ff27723e */ /* 0x000fe400024050ff */
[----:B------:R-:W-:Y:S01]  /*45e0*/  F2FP.TF32.F32.PACK_B R13, R13 ;  /* 0x0000000dff0d723e */ /* 0x000fe200024050ff */
[----:B------:R-:W-:Y:S01]  /*45f0*/  @P4 STG.E desc[UR40][R8.64+0x44], R35 ;  /* 0x0000442308004986 */ /* 0x000fe2000c101928 */
[C---:B------:R-:W-:Y:S01]  /*4600*/  ISETP.GT.AND P4, PT, R3.reuse, 0x8, P2 ;  /* 0x000000080300780c */ /* 0x040fe20001784270 */
[----:B0-----:R-:W-:Y:S01]  /*4610*/  FMUL R7, R38, R19 ;  /* 0x0000001326077220 */ /* 0x001fe20000400000 */
[----:B------:R-:W-:Y:S01]  /*4620*/  ISETP.GT.AND P2, PT, R6, 0x21, PT ;  /* 0x000000210600780c */ /* 0x000fe20003f44270 */
[----:B------:R0:W-:Y:S01]  /*4630*/  @P5 STG.E desc[UR40][R4.64+0x60], R11 ;  /* 0x0000600b04005986 */ /* 0x0001e2000c101928 */
[----:B------:R-:W-:-:S02]  /*4640*/  ISETP.GT.AND P5, PT, R3, RZ, P0 ;  /* 0x000000ff0300720c */ /* 0x000fc400007a4270 */
[----:B------:R-:W-:Y:S01]  /*4650*/  F2FP.TF32.F32.PACK_B R7, R7 ;  /* 0x00000007ff07723e */ /* 0x000fe200024050ff */
[----:B------:R-:W-:Y:S01]  /*4660*/  @P3 STG.E desc[UR40][R4.64+0x64], R37 ;  /* 0x0000642504003986 */ /* 0x000fe2000c101928 */
[C---:B------:R-:W-:Y:S02]  /*4670*/  ISETP.GT.AND P3, PT, R3.reuse, RZ, P2 ;  /* 0x000000ff0300720c */ /* 0x040fe40001764270 */
[----:B------:R-:W-:Y:S01]  /*4680*/  F2FP.TF32.F32.PACK_B R41, R41 ;  /* 0x00000029ff29723e */ /* 0x000fe200024050ff */
[----:B------:R1:W-:Y:S01]  /*4690*/  @P1 STG.E desc[UR40][R8.64+0x60], R7 ;  /* 0x0000600708001986 */ /* 0x0003e2000c101928 */
[----:B------:R-:W-:Y:S02]  /*46a0*/  ISETP.GT.AND P0, PT, R3, 0x8, P0 ;  /* 0x000000080300780c */ /* 0x000fe40000704270 */
[----:B------:R-:W-:Y:S01]  /*46b0*/  F2FP.TF32.F32.PACK_B R43, R43 ;  /* 0x0000002bff2b723e */ /* 0x000fe200024050ff */
[----:B------:R-:W-:Y:S01]  /*46c0*/  @P4 STG.E desc[UR40][R8.64+0x64], R39 ;  /* 0x0000642708004986 */ /* 0x000fe2000c101928 */
[----:B------:R-:W-:Y:S01]  /*46d0*/  ISETP.GT.AND P4, PT, R6, 0x28, PT ;  /* 0x000000280600780c */ /* 0x000fe20003f84270 */
[----:B0-----:R-:W-:Y:S01]  /*46e0*/  FMUL R11, R44, R19 ;  /* 0x000000132c0b7220 */ /* 0x001fe20000400000 */
[----:B------:R-:W-:Y:S01]  /*46f0*/  F2FP.TF32.F32.PACK_B R45, R45 ;  /* 0x0000002dff2d723e */ /* 0x000fe200024050ff */
[----:B------:R0:W-:Y:S01]  /*4700*/  @P5 STG.E desc[UR40][R4.64+0x80], R13 ;  /* 0x0000800d04005986 */ /* 0x0001e2000c101928 */
[----:B------:R-:W-:-:S02]  /*4710*/  ISETP.GT.AND P5, PT, R6, 0x29, PT ;  /* 0x000000290600780c */ /* 0x000fc40003fa4270 */
[----:B------:R-:W-:Y:S01]  /*4720*/  F2FP.TF32.F32.PACK_B R11, R11 ;  /* 0x0000000bff0b723e */ /* 0x000fe200024050ff */
[----:B------:R-:W-:Y:S01]  /*4730*/  @P3 STG.E desc[UR40][R4.64+0x84], R41 ;  /* 0x0000842904003986 */ /* 0x000fe2000c101928 */
[C---:B------:R-:W-:Y:S01]  /*4740*/  ISETP.GT.AND P3, PT, R3.reuse, 0x8, P2 ;  /* 0x000000080300780c */ /* 0x040fe20001764270 */
[-C--:B-1----:R-:W-:Y:S01]  /*4750*/  FMUL R7, R42, R19.reuse ;  /* 0x000000132a077220 */ /* 0x082fe20000400000 */
[C---:B------:R-:W-:Y:S02]  /*4760*/  ISETP.GT.AND P2, PT, R3.reuse, RZ, P4 ;  /* 0x000000ff0300720c */ /* 0x040fe40002744270 */
[C---:B------:R-:W-:Y:S02]  /*4770*/  ISETP.GT.AND P1, PT, R3.reuse, RZ, P5 ;  /* 0x000000ff0300720c */ /* 0x040fe40002f24270 */
[----:B------:R-:W-:Y:S01]  /*4780*/  ISETP.GT.AND P4, PT, R3, 0x8, P4 ;  /* 0x000000080300780c */ /* 0x000fe20002784270 */
[----:B0-----:R-:W-:Y:S01]  /*4790*/  FMUL R13, R46, R19 ;  /* 0x000000132e0d7220 */ /* 0x001fe20000400000 */
[----:B------:R-:W-:-:S02]  /*47a0*/  F2FP.TF32.F32.PACK_B R7, R7 ;  /* 0x00000007ff07723e */ /* 0x000fc400024050ff */
[----:B------:R-:W-:Y:S02]  /*47b0*/  ISETP.GT.AND P5, PT, R3, 0x8, P5 ;  /* 0x000000080300780c */ /* 0x000fe40002fa4270 */
[----:B------:R-:W-:Y:S01]  /*47c0*/  F2FP.TF32.F32.PACK_B R13, R13 ;  /* 0x0000000dff0d723e */ /* 0x000fe200024050ff */
[----:B------:R0:W-:Y:S01]  /*47d0*/  @P0 STG.E desc[UR40][R8.64+0x80], R7 ;  /* 0x0000800708000986 */ /* 0x0001e2000c101928 */
[C---:B------:R-:W-:Y:S02]  /*47e0*/  ISETP.GT.AND P0, PT, R6.reuse, 0x39, PT ;  /* 0x000000390600780c */ /* 0x040fe40003f04270 */
[----:B------:R-:W-:Y:S01]  /*47f0*/  F2FP.TF32.F32.PACK_B R47, R47 ;  /* 0x0000002fff2f723e */ /* 0x000fe200024050ff */
[----:B------:R-:W-:Y:S01]  /*4800*/  @P3 STG.E desc[UR40][R8.64+0x84], R43 ;  /* 0x0000842b08003986 */ /* 0x000fe2000c101928 */
[C---:B------:R-:W-:Y:S02]  /*4810*/  ISETP.GT.AND P3, PT, R6.reuse, 0x30, PT ;  /* 0x000000300600780c */ /* 0x040fe40003f64270 */
[----:B------:R-:W-:Y:S01]  /*4820*/  F2FP.TF32.F32.PACK_B R49, R49 ;  /* 0x00000031ff31723e */ /* 0x000fe200024050ff */
[----:B------:R1:W-:Y:S01]  /*4830*/  @P2 STG.E desc[UR40][R4.64+0xa0], R11 ;  /* 0x0000a00b04002986 */ /* 0x0003e2000c101928 */
[----:B------:R-:W-:-:S02]  /*4840*/  ISETP.GT.AND P2, PT, R6, 0x31, PT ;  /* 0x000000310600780c */ /* 0x000fc40003f44270 */
[----:B------:R-:W-:Y:S01]  /*4850*/  F2FP.TF32.F32.PACK_B R15, R15 ;  /* 0x0000000fff0f723e */ /* 0x000fe200024050ff */
[----:B------:R-:W-:Y:S01]  /*4860*/  @P1 STG.E desc[UR40][R4.64+0xa4], R45 ;  /* 0x0000a42d04001986 */ /* 0x000fe2000c101928 */
[----:B------:R-:W-:Y:S01]  /*4870*/  ISETP.GT.AND P1, PT, R6, 0x38, PT ;  /* 0x000000380600780c */ /* 0x000fe20003f24270 */
[----:B------:R-:W-:Y:S01]  /*4880*/  @P4 IMAD.MOV.U32 R6, RZ, RZ, R8 ;  /* 0x000000ffff064224 */ /* 0x000fe200078e0008 */
[----:B------:R-:W-:Y:S01]  /*4890*/  F2FP.TF32.F32.PACK_B R51, R51 ;  /* 0x00000033ff33723e */ /* 0x000fe200024050ff */
[----:B0-----:R-:W-:Y:S01]  /*48a0*/  @P4 IMAD.MOV.U32 R7, RZ, RZ, R9 ;  /* 0x000000ffff074224 */ /* 0x001fe200078e0009 */
[----:B------:R-:W-:Y:S02]  /*48b0*/  F2FP.TF32.F32.PACK_B R21, R21 ;  /* 0x00000015ff15723e */ /* 0x000fe400024050ff */
[----:B------:R-:W-:Y:S01]  /*48c0*/  F2FP.TF32.F32.PACK_B R53, R53 ;  /* 0x00000035ff35723e */ /* 0x000fe200024050ff */
[----:B-1----:R-:W-:Y:S01]  /*48d0*/  FMUL R11, R48, R19 ;  /* 0x00000013300b7220 */ /* 0x002fe20000400000 */
[----:B------:R0:W-:Y:S01]  /*48e0*/  @P4 STG.E desc[UR40][R6.64+0xa0], R13 ;  /* 0x0000a00d06004986 */ /* 0x0001e2000c101928 */
[----:B------:R-:W-:-:S02]  /*48f0*/  ISETP.GT.AND P4, PT, R3, RZ, P3 ;  /* 0x000000ff0300720c */ /* 0x000fc40001f84270 */
[----:B------:R-:W-:Y:S02]  /*4900*/  ISETP.GT.AND P3, PT, R3, 0x8, P3 ;  /* 0x000000080300780c */ /* 0x000fe40001f64270 */
[----:B------:R-:W-:Y:S02]  /*4910*/  F2FP.TF32.F32.PACK_B R11, R11 ;  /* 0x0000000bff0b723e */ /* 0x000fe400024050ff */
[----:B------:R-:W-:Y:S01]  /*4920*/  F2FP.TF32.F32.PACK_B R55, R55 ;  /* 0x00000037ff37723e */ /* 0x000fe200024050ff */
[----:B0-----:R-:W-:Y:S02]  /*4930*/  @P5 IMAD.MOV.U32 R6, RZ, RZ, R8 ;  /* 0x000000ffff065224 */ /* 0x001fe400078e0008 */
[----:B------:R-:W-:Y:S01]  /*4940*/  FMUL R13, R54, R19 ;  /* 0x00000013360d7220 */ /* 0x000fe20000400000 */
[----:B------:R-:W-:-:S04]  /*4950*/  @P5 IMAD.MOV.U32 R7, RZ, RZ, R9 ;  /* 0x000000ffff075224 */ /* 0x000fc800078e0009 */
[----:B------:R-:W-:Y:S01]  /*4960*/  F2FP.TF32.F32.PACK_B R13, R13 ;  /* 0x0000000dff0d723e */ /* 0x000fe200024050ff */
[----:B------:R0:W-:Y:S01]  /*4970*/  @P5 STG.E desc[UR40][R6.64+0xa4], R47 ;  /* 0x0000a42f06005986 */ /* 0x0001e2000c101928 */
[C---:B------:R-:W-:Y:S02]  /*4980*/  ISETP.GT.AND P5, PT, R3.reuse, RZ, P2 ;  /* 0x000000ff0300720c */ /* 0x040fe400017a4270 */
[C---:B------:R-:W-:Y:S01]  /*4990*/  ISETP.GT.AND P2, PT, R3.reuse, 0x8, P2 ;  /* 0x000000080300780c */ /* 0x040fe20001744270 */
[----:B------:R-:W-:Y:S01]  /*49a0*/  @P4 STG.E desc[UR40][R4.64+0xc0], R11 ;  /* 0x0000c00b04004986 */ /* 0x000fe2000c101928 */
[C---:B------:R-:W-:Y:S02]  /*49b0*/  ISETP.GT.AND P4, PT, R3.reuse, RZ, P1 ;  /* 0x000000ff0300720c */ /* 0x040fe40000f84270 */
[----:B------:R-:W-:Y:S01]  /*49c0*/  ISETP.GT.AND P1, PT, R3, 0x8, P1 ;  /* 0x000000080300780c */ /* 0x000fe20000f24270 */
[----:B0-----:R-:W-:-:S06]  /*49d0*/  @P3 IMAD.MOV.U32 R6, RZ, RZ, R8 ;  /* 0x000000ffff063224 */ /* 0x001fcc00078e0008 */
[----:B------:R-:W-:Y:S01]  /*49e0*/  @P5 STG.E desc[UR40][R4.64+0xc4], R49 ;  /* 0x0000c43104005986 */ /* 0x000fe2000c101928 */
[C---:B------:R-:W-:Y:S01]  /*49f0*/  ISETP.GT.AND P5, PT, R3.reuse, RZ, P0 ;  /* 0x000000ff0300720c */ /* 0x040fe200007a4270 */
[----:B------:R-:W-:Y:S01]  /*4a00*/  @P3 IMAD.MOV.U32 R7, RZ, RZ, R9 ;  /* 0x000000ffff073224 */ /* 0x000fe200078e0009 */
[----:B------:R-:W-:-:S04]  /*4a10*/  ISETP.GT.AND P0, PT, R3, 0x8, P0 ;  /* 0x000000080300780c */ /* 0x000fc80000704270 */
[----:B------:R0:W-:Y:S02]  /*4a20*/  @P3 STG.E desc[UR40][R6.64+0xc0], R15 ;  /* 0x0000c00f06003986 */ /* 0x0001e4000c101928 */
[----:B0-----:R-:W-:Y:S02]  /*4a30*/  @P2 IMAD.MOV.U32 R6, RZ, RZ, R8 ;  /* 0x000000ffff062224 */ /* 0x001fe400078e0008 */
[----:B------:R-:W-:-:S05]  /*4a40*/  @P2 IMAD.MOV.U32 R7, RZ, RZ, R9 ;  /* 0x000000ffff072224 */ /* 0x000fca00078e0009 */
[----:B------:R-:W-:Y:S04]  /*4a50*/  @P2 STG.E desc[UR40][R6.64+0xc4], R51 ;  /* 0x0000c43306002986 */ /* 0x000fe8000c101928 */
[----:B------:R-:W-:Y:S04]  /*4a60*/  @P4 STG.E desc[UR40][R4.64+0xe0], R21 ;  /* 0x0000e01504004986 */ /* 0x000fe8000c101928 */
[----:B------:R0:W-:Y:S02]  /*4a70*/  @P5 STG.E desc[UR40][R4.64+0xe4], R53 ;  /* 0x0000e43504005986 */ /* 0x0001e4000c101928 */
[----:B0-----:R-:W-:-:S02]  /*4a80*/  @P1 IMAD.MOV.U32 R4, RZ, RZ, R8 ;  /* 0x000000ffff041224 */ /* 0x001fc400078e0008 */
[----:B------:R-:W-:-:S05]  /*4a90*/  @P1 IMAD.MOV.U32 R5, RZ, RZ, R9 ;  /* 0x000000ffff051224 */ /* 0x000fca00078e0009 */
[----:B------:R0:W-:Y:S04]  /*4aa0*/  @P1 STG.E desc[UR40][R4.64+0xe0], R13 ;  /* 0x0000e00d04001986 */ /* 0x0001e8000c101928 */
[----:B------:R0:W-:Y:S02]  /*4ab0*/  @P0 STG.E desc[UR40][R8.64+0xe4], R55 ;  /* 0x0000e43708000986 */ /* 0x0001e4000c101928 */
.L_x_90:
[----:B------:R-:W-:Y:S05]  /*4ac0*/  BSYNC B0 ;  /* 0x0000000000007941 */ /* 0x000fea0003800000 */
.L_x_28:
[----:B------:R-:W-:Y:S01]  /*4ad0*/  IADD3 R16, P0, R16, UR38, RZ ;  /* 0x0000002610107c10 */ /* 0x000fe2000ff1e0ff */
[----:B------:R-:W-:Y:S01]  /*4ae0*/  ULDC.64 UR4, c[0x0][0x650] ;  /* 0x0001940000047ab9 */ /* 0x000fe20000000a00 */
[----:B------:R-:W-:Y:S01]  /*4af0*/  PRMT R3, RZ, 0x7610, R3 ;  /* 0x00007610ff037816 */ /* 0x000fe20000000003 */
[----:B------:R-:W-:Y:S01]  /*4b00*/  IMAD.MOV.U32 R68, RZ, RZ, -0x1 ;  /* 0xffffffffff447424 */ /* 0x000fe200078e00ff */
[----:B------:R-:W-:Y:S01]  /*4b10*/  IADD3.X R17, R17, UR37, RZ, P0, !PT ;  /* 0x0000002511117c10 */ /* 0x000fe200087fe4ff */
[----:B--2---:R-:W-:Y:S01]  /*4b20*/  IMAD.MOV.U32 R67, RZ, RZ, -0x1 ;  /* 0xffffffffff437424 */ /* 0x004fe200078e00ff */
[----:B------:R-:W-:-:S04]  /*4b30*/  ISETP.GE.U32.AND P0, PT, R16, UR4, PT ;  /* 0x0000000410007c0c */ /* 0x000fc8000bf06070 */
[----:B------:R-:W-:-:S13]  /*4b40*/  ISETP.GE.U32.AND.EX P0, PT, R17, UR5, PT, P0 ;  /* 0x0000000511007c0c */ /* 0x000fda000bf06100 */
[----:B------:R-:W-:Y:S05]  /*4b50*/  @P0 BRA `(.L_x_91) ;  /* 0x00000004004c0947 */ /* 0x000fea0003800000 */
[----:B01-3--:R-:W0:Y:S01]  /*4b60*/  LDC.64 R10, c[0x0][0x628] ;  /* 0x00018a00ff0a7b82 */ /* 0x00be220000000a00 */
[----:B----4-:R-:W1:Y:S01]  /*4b70*/  S2R R12, SR_CTAID.X ;  /* 0x00000000000c7919 */ /* 0x010e620000002500 */
[----:B------:R-:W-:Y:S02]  /*4b80*/  IMAD.MOV.U32 R8, RZ, RZ, R16 ;  /* 0x000000ffff087224 */ /* 0x000fe400078e0010 */
[----:B------:R-:W-:Y:S01]  /*4b90*/  IMAD.MOV.U32 R9, RZ, RZ, R17 ;  /* 0x000000ffff097224 */ /* 0x000fe200078e0011 */
[----:B------:R-:W2:Y:S03]  /*4ba0*/  S2R R20, SR_CTAID.Y ;  /* 0x0000000000147919 */ /* 0x000ea60000002600 */
[----:B------:R-:W3:Y:S08]  /*4bb0*/  LDC R0, c[0x0][0x630] ;  /* 0x00018c00ff007b82 */ /* 0x000ef00000000800 */
[----:B------:R-:W4:Y:S01]  /*4bc0*/  LDC.64 R14, c[0x0][0x620] ;  /* 0x00018800ff0e7b82 */ /* 0x000f220000000a00 */
[----:B0-----:R-:W-:-:S04]  /*4bd0*/  ISETP.NE.U32.AND P0, PT, R10, RZ, PT ;  /* 0x000000ff0a00720c */ /* 0x001fc80003f05070 */
[----:B------:R-:W-:-:S13]  /*4be0*/  ISETP.NE.AND.EX P0, PT, R11, RZ, PT, P0 ;  /* 0x000000ff0b00720c */ /* 0x000fda0003f05300 */
[----:B-1234-:R-:W-:Y:S05]  /*4bf0*/  @!P0 BRA `(.L_x_92) ;  /* 0x0000000000288947 */ /* 0x01efea0003800000 */
        /* <DEDUP_REMOVED lines=10> */
.L_x_92:
[-CC-:B------:R-:W-:Y:S01]  /*4ca0*/  SHF.R.U64 R67, R8, R0.reuse, R9.reuse ;  /* 0x0000000008437219 */ /* 0x180fe20000001209 */
[----:B------:R-:W0:Y:S01]  /*4cb0*/  LDC.64 R26, c[0x0][0x640] ;  /* 0x00019000ff1a7b82 */ /* 0x000e220000000a00 */
[----:B------:R-:W-:Y:S01]  /*4cc0*/  SHF.R.U32.HI R0, RZ, R0, R9 ;  /* 0x00000000ff007219 */ /* 0x000fe20000011609 */
[----:B------:R-:W-:Y:S01]  /*4cd0*/  ULDC UR4, c[0x0][0x150] ;  /* 0x0000540000047ab9 */ /* 0x000fe20000000800 */
[----:B------:R-:W-:Y:S02]  /*4ce0*/  IADD3 R3, P0, RZ, -R67, RZ ;  /* 0x80000043ff037210 */ /* 0x000fe40007f1e0ff */
[----:B------:R-:W-:-:S03]  /*4cf0*/  I2FP.F32.U32 R7, R12 ;  /* 0x0000000c00077245 */ /* 0x000fc60000201000 */
[----:B------:R-:W1:Y:S01]  /*4d00*/  LDC R6, c[0x0][0x618] ;  /* 0x00018600ff067b82 */ /* 0x000e620000000800 */
[----:B------:R-:W-:Y:S02]  /*4d10*/  IMAD.X R5, RZ, RZ, ~R0, P0 ;  /* 0x000000ffff057224 */ /* 0x000fe400000e0e00 */
[----:B------:R-:W-:Y:S01]  /*4d20*/  FMUL R7, R7, UR4 ;  /* 0x0000000407077c20 */ /* 0x000fe20008400000 */
[----:B------:R-:W-:Y:S01]  /*4d30*/  ULDC UR4, c[0x0][0x154] ;  /* 0x0000550000047ab9 */ /* 0x000fe20000000800 */
[-C--:B------:R-:W-:Y:S02]  /*4d40*/  IMAD R0, R5, R14.reuse, RZ ;  /* 0x0000000e05007224 */ /* 0x080fe400078e02ff */
[C---:B------:R-:W-:Y:S01]  /*4d50*/  IMAD.WIDE.U32 R4, R3.reuse, R14, R16 ;  /* 0x0000000e03047225 */ /* 0x040fe200078e0010 */
[----:B------:R-:W2:Y:S01]  /*4d60*/  LDC R8, c[0x0][0x608] ;  /* 0x00018200ff087b82 */ /* 0x000ea20000000800 */
[----:B------:R-:W3:Y:S02]  /*4d70*/  F2I.U32.TRUNC.NTZ R7, R7 ;  /* 0x0000000700077305 */ /* 0x000ee4000020f000 */
[----:B------:R-:W-:Y:S01]  /*4d80*/  IMAD R3, R3, R15, R0 ;  /* 0x0000000f03037224 */ /* 0x000fe200078e0200 */
[----:B------:R-:W-:-:S03]  /*4d90*/  I2FP.F32.U32 R0, R20 ;  /* 0x0000001400007245 */ /* 0x000fc60000201000 */
[----:B------:R-:W-:Y:S01]  /*4da0*/  IMAD.IADD R3, R5, 0x1, R3 ;  /* 0x0000000105037824 */ /* 0x000fe200078e0203 */
[----:B------:R-:W4:Y:S01]  /*4db0*/  LDC R11, c[0x0][0x658] ;  /* 0x00019600ff0b7b82 */ /* 0x000f220000000800 */
[----:B0-----:R-:W-:-:S04]  /*4dc0*/  ISETP.NE.U32.AND P0, PT, R26, RZ, PT ;  /* 0x000000ff1a00720c */ /* 0x001fc80003f05070 */
[----:B------:R-:W-:-:S03]  /*4dd0*/  ISETP.NE.AND.EX P0, PT, R27, RZ, PT, P0 ;  /* 0x000000ff1b00720c */ /* 0x000fc60003f05300 */
[----:B------:R-:W0:Y:S01]  /*4de0*/  LDC R9, c[0x0][0x144] ;  /* 0x00005100ff097b82 */ /* 0x000e220000000800 */
[-C--:B-1----:R-:W-:Y:S01]  /*4df0*/  SHF.R.U64 R10, R4, R6.reuse, R3 ;  /* 0x00000006040a7219 */ /* 0x082fe20000001203 */
[----:B---3--:R-:W-:Y:S01]  /*4e00*/  IMAD.MOV R7, RZ, RZ, -R7 ;  /* 0x000000ffff077224 */ /* 0x008fe200078e0a07 */
[----:B------:R-:W-:Y:S01]  /*4e10*/  SHF.R.U32.HI R3, RZ, R6, R3 ;  /* 0x00000006ff037219 */ /* 0x000fe20000011603 */
[----:B------:R-:W-:-:S04]  /*4e20*/  FMUL R6, R0, UR4 ;  /* 0x0000000400067c20 */ /* 0x000fc80008400000 */
[----:B------:R-:W1:Y:S01]  /*4e30*/  LDC R21, c[0x0][0x148] ;  /* 0x00005200ff157b82 */ /* 0x000e620000000800 */
[----:B------:R3:W0:Y:S01]  /*4e40*/  F2I.U32.TRUNC.NTZ R14, R6 ;  /* 0x00000006000e7305 */ /* 0x000622000020f000 */
[-CC-:B--2---:R-:W-:Y:S02]  /*4e50*/  SHF.R.U64 R13, R10, R8.reuse, R3.reuse ;  /* 0x000000080a0d7219 */ /* 0x184fe40000001203 */
[----:B------:R-:W-:-:S04]  /*4e60*/  SHF.R.U32.HI R0, RZ, R8, R3 ;  /* 0x00000008ff007219 */ /* 0x000fc80000011603 */
[----:B-----5:R-:W2:Y:S01]  /*4e70*/  LDC R24, c[0x0][0x648] ;  /* 0x00019200ff187b82 */ /* 0x020ea20000000800 */
[-CC-:B----4-:R-:W-:Y:S02]  /*4e80*/  SHF.R.U64 R15, R13, R11.reuse, R0.reuse ;  /* 0x0000000b0d0f7219 */ /* 0x190fe40000001200 */
[----:B------:R-:W-:-:S03]  /*4e90*/  SHF.R.U32.HI R5, RZ, R11, R0 ;  /* 0x0000000bff057219 */ /* 0x000fc60000011600 */
[----:B------:R-:W-:Y:S02]  /*4ea0*/  IMAD.MOV.U32 R4, RZ, RZ, R15 ;  /* 0x000000ffff047224 */ /* 0x000fe400078e000f */
[----:B------:R-:W4:Y:S01]  /*4eb0*/  LDC R28, c[0x0][0x638] ;  /* 0x00018e00ff1c7b82 */ /* 0x000f220000000800 */
[----:B0-----:R-:W-:-:S07]  /*4ec0*/  IMAD R25, R9, R7, R12 ;  /* 0x0000000709197224 */ /* 0x001fce00078e020c */
[----:B------:R-:W0:Y:S08]  /*4ed0*/  LDC R29, c[0x0][0x610] ;  /* 0x00018400ff1d7b82 */ /* 0x000e300000000800 */
[----:B------:R-:W0:Y:S01]  /*4ee0*/  LDC R30, c[0x0][0x600] ;  /* 0x00018000ff1e7b82 */ /* 0x000e220000000800 */
[----:B-123--:R-:W-:Y:S05]  /*4ef0*/  @!P0 BRA `(.L_x_93) ;  /* 0x0000000000288947 */ /* 0x00efea0003800000 */
        /* <DEDUP_REMOVED lines=10> */
.L_x_93:
[----:B------:R-:W-:Y:S01]  /*4fa0*/  ISETP.NE.AND P0, PT, R2, 0x1, PT ;  /* 0x000000010200780c */ /* 0x000fe20003f05270 */
[----:B------:R-:W-:Y:S01]  /*4fb0*/  IMAD.MOV R14, RZ, RZ, -R14 ;  /* 0x000000ffff0e7224 */ /* 0x000fe200078e0a0e */
[----:B------:R-:W-:Y:S02]  /*4fc0*/  SHF.R.U64 R3, R4, R24, R5 ;  /* 0x0000001804037219 */ /* 0x000fe40000001205 */
[----:B------:R-:W-:Y:S02]  /*4fd0*/  LOP3.LUT R0, R13, R64, RZ, 0xc0, !PT ;  /* 0x000000400d007212 */ /* 0x000fe400078ec0ff */
[----:B------:R-:W-:Y:S01]  /*4fe0*/  LOP3.LUT R10, R10, R63, RZ, 0xc0, !PT ;  /* 0x0000003f0a0a7212 */ /* 0x000fe200078ec0ff */
[----:B------:R-:W-:Y:S02]  /*4ff0*/  IMAD.MOV R4, RZ, RZ, -R3 ;  /* 0x000000ffff047224 */ /* 0x000fe400078e0a03 */
[----:B------:R-:W-:Y:S02]  /*5000*/  IMAD R0, R59, R3, R0 ;  /* 0x000000033b007224 */ /* 0x000fe400078e0200 */
[----:B----4-:R-:W-:-:S02]  /*5010*/  IMAD R3, R4, R28, R15 ;  /* 0x0000001c04037224 */ /* 0x010fc400078e020f */
[----:B------:R-:W-:Y:S02]  /*5020*/  @P0 IMAD R25, R21, R14, R20 ;  /* 0x0000000e15190224 */ /* 0x000fe400078e0214 */
[----:B0-----:R-:W-:Y:S02]  /*5030*/  IMAD R5, R3, R30, R10 ;  /* 0x0000001e03057224 */ /* 0x001fe400078e020a */
[----:B------:R-:W-:Y:S02]  /*5040*/  IMAD R0, R0, R29, R25 ;  /* 0x0000001d00007224 */ /* 0x000fe400078e0219 */
[----:B------:R-:W-:-:S03]  /*5050*/  IMAD.MOV.U32 R4, RZ, RZ, 0x1 ;  /* 0x00000001ff047424 */ /* 0x000fc600078e00ff */
[----:B------:R-:W-:Y:S02]  /*5060*/  SEL R68, R5, R0, !P0 ;  /* 0x0000000005447207 */ /* 0x000fe40004000000 */
[----:B------:R-:W-:Y:S02]  /*5070*/  PRMT R3, R4, 0x7610, R3 ;  /* 0x0000761004037816 */ /* 0x000fe40000000003 */
[----:B------:R-:W-:-:S07]  /*5080*/  SEL R0, R0, R5, !P0 ;  /* 0x0000000500007207 */ /* 0x000fce0004000000 */
.L_x_91:
[----:B------:R-:W-:Y:S01]  /*5090*/  LOP3.LUT P0, RZ, R3, 0xff, RZ, 0xc0, !PT ;  /* 0x000000ff03ff7812 */ /* 0x000fe2000780c0ff */
[----:B------:R-:W-:Y:S01]  /*50a0*/  UIMAD.WIDE.U32 UR4, UR42, -0x55555555, URZ ;  /* 0xaaaaaaab2a0478a5 */ /* 0x000fe2000f8e003f */
[----:B------:R-:W-:-:S03]  /*50b0*/  IMAD.MOV.U32 R69, RZ, RZ, R0 ;  /* 0x000000ffff457224 */ /* 0x000fc600078e0000 */
[----:B------:R-:W-:-:S04]  /*50c0*/  USHF.R.U32.HI UR4, URZ, 0x1, UR5 ;  /* 0x000000013f047899 */ /* 0x000fc80008011605 */
[----:B------:R-:W-:-:S04]  /*50d0*/  UIMAD UR42, UR4, -0x3, UR42 ;  /* 0xfffffffd042a78a4 */ /* 0x000fc8000f8e022a */
[----:B------:R-:W-:Y:S08]  /*50e0*/  @P0 BRA `(.L_x_94) ;  /* 0xffffffc0002c0947 */ /* 0x000ff0000383ffff */
[----:B------:R-:W-:Y:S05]  /*50f0*/  EXIT ;  /* 0x000000000000794d */ /* 0x000fea0003800000 */
.L_x_3:
        /* <DEDUP_REMOVED lines=26> */
.L_x_96:
[--C-:B------:R-:W-:Y:S01]  /*52a0*/  SHF.R.U64 R14, R12, R20, R13.reuse ;  /* 0x000000140c0e7219 */ /* 0x100fe2000000120d */
[----:B------:R-:W0:Y:S01]  /*52b0*/  LDC R24, c[0x0][0x618] ;  /* 0x00018600ff187b82 */ /* 0x000e220000000800 */
[----:B------:R-:W-:Y:S01]  /*52c0*/  I2FP.F32.U32 R8, R6 ;  /* 0x0000000600087245 */ /* 0x000fe20000201000 */
[----:B------:R-:W-:Y:S01]  /*52d0*/  ULDC UR4, c[0x0][0x150] ;  /* 0x0000540000047ab9 */ /* 0x000fe20000000800 */
[----:B------:R-:W-:Y:S02]  /*52e0*/  SHF.R.U32.HI R7, RZ, R20, R13 ;  /* 0x00000014ff077219 */ /* 0x000fe4000001160d */
[----:B------:R-:W-:Y:S01]  /*52f0*/  IADD3 R11, P0, RZ, -R14, RZ ;  /* 0x8000000eff0b7210 */ /* 0x000fe20007f1e0ff */
[----:B------:R-:W-:Y:S01]  /*5300*/  FMUL R13, R8, UR4 ;  /* 0x00000004080d7c20 */ /* 0x000fe20008400000 */
[----:B------:R-:W-:Y:S01]  /*5310*/  ULDC UR4, c[0x0][0x154] ;  /* 0x0000550000047ab9 */ /* 0x000fe20000000800 */
[----:B------:R-:W1:Y:S02]  /*5320*/  LDC.64 R26, c[0x0][0x640] ;  /* 0x00019000ff1a7b82 */ /* 0x000e640000000a00 */
[----:B------:R-:W-:-:S02]  /*5330*/  IMAD.X R7, RZ, RZ, ~R7, P0 ;  /* 0x000000ffff077224 */ /* 0x000fc400000e0e07 */
[----:B------:R-:W2:Y:S01]  /*5340*/  F2I.U32.TRUNC.NTZ R13, R13 ;  /* 0x0000000d000d7305 */ /* 0x000ea2000020f000 */
[----:B------:R-:W-:-:S03]  /*5350*/  IMAD.WIDE.U32 R8, R11, R22, R16 ;  /* 0x000000160b087225 */ /* 0x000fc600078e0010 */
[----:B------:R-:W3:Y:S01]  /*5360*/  LDC R15, c[0x0][0x144] ;  /* 0x00005100ff0f7b82 */ /* 0x000ee20000000800 */
[----:B------:R-:W-:-:S04]  /*5370*/  IMAD R10, R7, R22, RZ ;  /* 0x00000016070a7224 */ /* 0x000fc800078e02ff */
[----:B------:R-:W-:Y:S02]  /*5380*/  IMAD R7, R11, R23, R10 ;  /* 0x000000170b077224 */ /* 0x000fe400078e020a */
[----:B------:R-:W-:Y:S01]  /*5390*/  IMAD.MOV.U32 R10, RZ, RZ, -0x1 ;  /* 0xffffffffff0a7424 */ /* 0x000fe200078e00ff */
[----:B------:R-:W4:Y:S01]  /*53a0*/  LDC R20, c[0x0][0x608] ;  /* 0x00018200ff147b82 */ /* 0x000f220000000800 */
[----:B------:R-:W-:Y:S01]  /*53b0*/  IMAD.IADD R7, R9, 0x1, R7 ;  /* 0x0000000109077824 */ /* 0x000fe200078e0207 */
[----:B------:R-:W-:-:S04]  /*53c0*/  I2FP.F32.U32 R9, R5 ;  /* 0x0000000500097245 */ /* 0x000fc80000201000 */
[-C--:B0-----:R-:W-:Y:S01]  /*53d0*/  SHF.R.U64 R12, R8, R24.reuse, R7 ;  /* 0x00000018080c7219 */ /* 0x081fe20000001207 */
[----:B--2---:R-:W-:Y:S01]  /*53e0*/  IMAD.MOV R8, RZ, RZ, -R13 ;  /* 0x000000ffff087224 */ /* 0x004fe200078e0a0d */
[----:B------:R-:W0:Y:S01]  /*53f0*/  LDC R11, c[0x0][0x658] ;  /* 0x00019600ff0b7b82 */ /* 0x000e220000000800 */
[----:B-1----:R-:W-:Y:S01]  /*5400*/  ISETP.NE.U32.AND P0, PT, R26, RZ, PT ;  /* 0x000000ff1a00720c */ /* 0x002fe20003f05070 */
[----:B------:R-:W-:Y:S01]  /*5410*/  FMUL R9, R9, UR4 ;  /* 0x0000000409097c20 */ /* 0x000fe20008400000 */
[----:B------:R-:W-:Y:S02]  /*5420*/  SHF.R.U32.HI R7, RZ, R24, R7 ;  /* 0x00000018ff077219 */ /* 0x000fe40000011607 */
[----:B------:R-:W-:-:S03]  /*5430*/  ISETP.NE.AND.EX P0, PT, R27, RZ, PT, P0 ;  /* 0x000000ff1b00720c */ /* 0x000fc60003f05300 */
[----:B------:R-:W1:Y:S01]  /*5440*/  LDC R22, c[0x0][0x148] ;  /* 0x00005200ff167b82 */ /* 0x000e620000000800 */
[----:B---3--:R-:W-:Y:S02]  /*5450*/  IMAD R23, R15, R8, R6 ;  /* 0x000000080f177224 */ /* 0x008fe400078e0206 */
[----:B------:R-:W-:-:S05]  /*5460*/  IMAD.MOV.U32 R8, RZ, RZ, 0x1 ;  /* 0x00000001ff087424 */ /* 0x000fca00078e00ff */
[----:B------:R-:W2:Y:S01]  /*5470*/  LDC R21, c[0x0][0x600] ;  /* 0x00018000ff157b82 */ /* 0x000ea20000000800 */
[-CC-:B----4-:R-:W-:Y:S02]  /*5480*/  SHF.R.U64 R15, R12, R20.reuse, R7.reuse ;  /* 0x000000140c0f7219 */ /* 0x190fe40000001207 */
[----:B------:R-:W-:Y:S02]  /*5490*/  SHF.R.U32.HI R6, RZ, R20, R7 ;  /* 0x00000014ff067219 */ /* 0x000fe40000011607 */
[----:B------:R3:W4:Y:S03]  /*54a0*/  F2I.U32.TRUNC.NTZ R20, R9 ;  /* 0x0000000900147305 */ /* 0x000726000020f000 */
[----:B------:R-:W1:Y:S01]  /*54b0*/  LDC R25, c[0x0][0x648] ;  /* 0x00019200ff197b82 */ /* 0x000e620000000800 */
[-C--:B0-----:R-:W-:Y:S02]  /*54c0*/  SHF.R.U64 R19, R15, R11.reuse, R6 ;  /* 0x0000000b0f137219 */ /* 0x081fe40000001206 */
[----:B------:R-:W-:-:S02]  /*54d0*/  SHF.L.U32 R10, R10, R11, RZ ;  /* 0x0000000b0a0a7219 */ /* 0x000fc400000006ff */
[-C--:B------:R-:W-:Y:S01]  /*54e0*/  SHF.R.U32.HI R7, RZ, R11.reuse, R6 ;  /* 0x0000000bff077219 */ /* 0x080fe20000011606 */
[----:B------:R-:W-:Y:S01]  /*54f0*/  IMAD.MOV.U32 R6, RZ, RZ, R19 ;  /* 0x000000ffff067224 */ /* 0x000fe200078e0013 */
[----:B------:R-:W-:Y:S01]  /*5500*/  SHF.L.U32 R24, R8, R11, RZ ;  /* 0x0000000b08187219 */ /* 0x000fe200000006ff */
[----:B------:R-:W0:Y:S01]  /*5510*/  LDC R28, c[0x0][0x638] ;  /* 0x00018e00ff1c7b82 */ /* 0x000e220000000800 */
[----:B------:R-:W-:-:S07]  /*5520*/  LOP3.LUT R30, RZ, R10, RZ, 0x33, !PT ;  /* 0x0000000aff1e7212 */ /* 0x000fce00078e33ff */
[----:B------:R-:W0:Y:S01]  /*5530*/  LDC R29, c[0x0][0x610] ;  /* 0x00018400ff1d7b82 */ /* 0x000e220000000800 */
[----:B---34-:R-:W-:Y:S05]  /*5540*/  @!P0 BRA `(.L_x_97) ;  /* 0x0000000000288947 */ /* 0x018fea0003800000 */
[----:B------:R-:W3:Y:S02]  /*5550*/  LDC R6, c[0x0][0x64c] ;  /* 0x00019300ff067b82 */ /* 0x000ee40000000800 */
[----:B---3--:R-:W-:-:S05]  /*5560*/  IADD3 R11, P0, R19, R6, RZ ;  /* 0x00000006130b7210 */ /* 0x008fca0007f1e0ff */
        /* <DEDUP_REMOVED lines=8> */
.L_x_97:
[----:B------:R-:W-:Y:S01]  /*55f0*/  ISETP.NE.AND P0, PT, R2, 0x1, PT ;  /* 0x000000010200780c */ /* 0x000fe20003f05270 */
[----:B--2---:R-:W-:Y:S01]  /*5600*/  VIADD R9, R21, 0xffffffff ;  /* 0xffffffff15097836 */ /* 0x004fe20000000000 */
[----:B-1----:R-:W-:Y:S01]  /*5610*/  SHF.R.U64 R7, R6, R25, R7 ;  /* 0x0000001906077219 */ /* 0x002fe20000001207 */
[----:B------:R-:W-:Y:S01]  /*5620*/  IMAD.MOV R20, RZ, RZ, -R20 ;  /* 0x000000ffff147224 */ /* 0x000fe200078e0a14 */
[----:B------:R-:W-:Y:S02]  /*5630*/  LOP3.LUT R6, R15, R30, RZ, 0xc0, !PT ;  /* 0x0000001e0f067212 */ /* 0x000fe400078ec0ff */
[----:B------:R-:W-:Y:S01]  /*5640*/  LOP3.LUT R12, R12, R9, RZ, 0xc0, !PT ;  /* 0x000000090c0c7212 */ /* 0x000fe200078ec0ff */
[----:B------:R-:W-:Y:S02]  /*5650*/  IMAD.MOV R8, RZ, RZ, -R7 ;  /* 0x000000ffff087224 */ /* 0x000fe400078e0a07 */
[----:B------:R-:W-:Y:S02]  /*5660*/  IMAD R6, R24, R7, R6 ;  /* 0x0000000718067224 */ /* 0x000fe400078e0206 */
[----:B------:R-:W-:-:S02]  /*5670*/  IMAD.MOV.U32 R9, RZ, RZ, 0x1 ;  /* 0x00000001ff097424 */ /* 0x000fc400078e00ff */
[----:B------:R-:W-:Y:S02]  /*5680*/  @P0 IMAD R23, R22, R20, R5 ;  /* 0x0000001416170224 */ /* 0x000fe400078e0205 */
[----:B0-----:R-:W-:Y:S02]  /*5690*/  IMAD R5, R8, R28, R19 ;  /* 0x0000001c08057224 */ /* 0x001fe400078e0213 */
[----:B------:R-:W-:Y:S02]  /*56a0*/  IMAD R19, R6, R29, R23 ;  /* 0x0000001d06137224 */ /* 0x000fe400078e0217 */
[----:B------:R-:W-:Y:S02]  /*56b0*/  IMAD R6, R5, R21, R12 ;  /* 0x0000001505067224 */ /* 0x000fe400078e020c */
[----:B------:R-:W-:-:S03]  /*56c0*/  IMAD.MOV.U32 R8, RZ, RZ, R14 ;  /* 0x000000ffff087224 */ /* 0x000fc600078e000e */
[----:B------:R-:W-:Y:S02]  /*56d0*/  SEL R20, R6, R19, !P0 ;  /* 0x0000001306147207 */ /* 0x000fe40004000000 */
[----:B------:R-:W-:-:S07]  /*56e0*/  SEL R19, R19, R6, !P0 ;  /* 0x0000000613137207 */ /* 0x000fce0004000000 */
.L_x_95:
[----:B------:R-:W-:-:S08]  /*56f0*/  NOP ;  /* 0x0000000000007918 */ /* 0x000fd00000000000 */
[----:B------:R-:W0:-:S00]  /*5700*/  USETMAXREG.DEALLOC.CTAPOOL 0x28 ;  /* 0x00000028000079c8 */ /* 0x000e0000080e0500 */
[----:B0-----:R-:W-:-:S13]  /*5710*/  ISETP.NE.AND P0, PT, R0, RZ, PT ;  /* 0x000000ff0000720c */ /* 0x001fda0003f05270 */
[----:B------:R-:W-:Y:S05]  /*5720*/  @P0 EXIT ;  /* 0x000000000000094d */ /* 0x000fea0003800000 */
[----:B------:R-:W-:Y:S01]  /*5730*/  LOP3.LUT P0, RZ, R9, 0xff, RZ, 0xc0, !PT ;  /* 0x000000ff09ff7812 */ /* 0x000fe2000780c0ff */
[----:B------:R-:W-:Y:S02]  /*5740*/  IMAD.MOV.U32 R0, RZ, RZ, 0x1 ;  /* 0x00000001ff007424 */ /* 0x000fe400078e00ff */
[----:B------:R-:W-:-:S10]  /*5750*/  IMAD.MOV.U32 R12, RZ, RZ, RZ ;  /* 0x000000ffff0c7224 */ /* 0x000fd400078e00ff */
[----:B------:R-:W-:Y:S05]  /*5760*/  @!P0 BRA `(.L_x_98) ;  /* 0x0000000c00a08947 */ /* 0x000fea0003800000 */
[----:B------:R-:W0:Y:S01]  /*5770*/  LDC R0, c[0x0][0x28c] ;  /* 0x0000a300ff007b82 */ /* 0x000e220000000800 */
[----:B------:R-:W-:Y:S01]  /*5780*/  LOP3.LUT P0, RZ, R3, 0x1f, RZ, 0xc0, !PT ;  /* 0x0000001f03ff7812 */ /* 0x000fe2000780c0ff */
[----:B------:R-:W-:Y:S01]  /*5790*/  ULDC UR21, c[0x0][0x658] ;  /* 0x0001960000157ab9 */ /* 0x000fe20000000800 */
[----:B------:R-:W-:Y:S01]  /*57a0*/  UMOV UR4, 0xffffffff ;  /* 0xffffffff00047882 */ /* 0x000fe20000000000 */
[----:B------:R-:W-:Y:S01]  /*57b0*/  BSSY B0, `(.L_x_98) ;  /* 0x00000e3000007945 */ /* 0x000fe20003800000 */
[----:B------:R-:W-:Y:S01]  /*57c0*/  USHF.L.U32 UR4, UR4, UR21, URZ ;  /* 0x0000001504047299 */ /* 0x000fe2000800063f */
[C---:B------:R-:W-:Y:S01]  /*57d0*/  ISETP.NE.AND P2, PT, R4.reuse, RZ, PT ;  /* 0x000000ff0400720c */ /* 0x040fe20003f45270 */
[----:B------:R-:W-:Y:S01]  /*57e0*/  IMAD.MOV.U32 R13, RZ, RZ, 0x1 ;  /* 0x00000001ff0d7424 */ /* 0x000fe200078e00ff */
[----:B------:R-:W-:Y:S01]  /*57f0*/  ISETP.NE.OR P0, PT, R4, RZ, !P0 ;  /* 0x000000ff0400720c */ /* 0x000fe20004705670 */
[----:B------:R-:W-:Y:S01]  /*5800*/  IMAD.MOV.U32 R12, RZ, RZ, RZ ;  /* 0x000000ffff0c7224 */ /* 0x000fe200078e00ff */
[----:B------:R-:W-:Y:S01]  /*5810*/  LOP3.LUT R11, R18, 0x2, RZ, 0xfc, !PT ;  /* 0x00000002120b7812 */ /* 0x000fe200078efcff */
[----:B------:R-:W-:Y:S01]  /*5820*/  ULDC UR13, c[0x0][0x600] ;  /* 0x00018000000d7ab9 */ /* 0x000fe20000000800 */
[----:B------:R-:W-:Y:S01]  /*5830*/  UMOV UR5, 0x1 ;  /* 0x0000000100057882 */ /* 0x000fe20000000000 */
[----:B------:R-:W-:-:S02]  /*5840*/  UIADD3 UR13, UR13, -0x1, URZ ;  /* 0xffffffff0d0d7890 */ /* 0x000fc4000fffe03f */
[----:B------:R-:W-:Y:S02]  /*5850*/  USHF.L.U32 UR21, UR5, UR21, URZ ;  /* 0x0000001505157299 */ /* 0x000fe4000800063f */
[----:B------:R-:W-:Y:S01]  /*5860*/  ULOP3.LUT UR29, URZ, UR4, URZ, 0x33, !UPT ;  /* 0x000000043f1d7292 */ /* 0x000fe2000f8e333f */
[----:B------:R-:W-:Y:S01]  /*5870*/  ULDC.64 UR14, c[0x0][0x198] ;  /* 0x00006600000e7ab9 */ /* 0x000fe20000000a00 */
[----:B0-----:R-:W-:-:S05]  /*5880*/  VIADD R0, R0, 0x7f ;  /* 0x0000007f00007836 */ /* 0x001fca0000000000 */
[----:B------:R-:W-:-:S04]  /*5890*/  SHF.R.S32.HI R3, RZ, 0x1f, R0 ;  /* 0x0000001fff037819 */ /* 0x000fc80000011400 */
[----:B------:R-:W-:Y:S01]  /*58a0*/  LEA.HI R3, R3, R0, RZ, 0x7 ;  /* 0x0000000003037211 */ /* 0x000fe200078f38ff */
[----:B------:R-:W-:-:S03]  /*58b0*/  IMAD.MOV.U32 R0, RZ, RZ, 0x1 ;  /* 0x00000001ff007424 */ /* 0x000fc600078e00ff */
[----:B------:R-:W-:-:S05]  /*58c0*/  SHF.R.S32.HI R3, RZ, 0x7, R3 ;  /* 0x00000007ff037819 */ /* 0x000fca0000011403 */
[----:B------:R-:W-:-:S07]  /*58d0*/  VIADD R10, R3, 0x1 ;  /* 0x00000001030a7836 */ /* 0x000fce0000000000 */
.L_x_110:
[----:B------:R-:W-:-:S03]  /*58e0*/  UMOV UR4, 0xffffffff ;  /* 0xffffffff00047882 */ /* 0x000fc60000000000 */
[----:B------:R-:W-:Y:S05]  /*58f0*/  BRA.DIV UR4, `(.L_x_99) ;  /* 0x0000001204047947 */ /* 0x000fea000b800000 */
[----:B------:R-:W-:-:S13]  /*5900*/  ELECT P6, URZ, PT ;  /* 0x00000000003f782f */ /* 0x000fda00038c0000 */
.L_x_120:
[----:B------:R-:W0:Y:S01]  /*5910*/  LDC R4, c[0x0][0x28c] ;  /* 0x0000a300ff047b82 */ /* 0x000e220000000800 */
[----:B------:R-:W-:Y:S01]  /*5920*/  BSSY B1, `(.L_x_100) ;  /* 0x000005a000017945 */ /* 0x000fe20003800000 */
[----:B0-----:R-:W-:-:S13]  /*5930*/  ISETP.LT.OR P6, PT, R4, 0x1, !P6 ;  /* 0x000000010400780c */ /* 0x001fda00077c1670 */
[----:B------:R-:W-:Y:S05]  /*5940*/  @P6 BRA `(.L_x_101) ;  /* 0x00000004005c6947 */ /* 0x000fea0003800000 */
[----:B------:R-:W-:Y:S02]  /*5950*/  IMAD.SHL.U32 R19, R19, 0x80, RZ ;  /* 0x0000008013137824 */ /* 0x000fe400078e00ff */
[----:B------:R-:W-:Y:S02]  /*5960*/  IMAD.SHL.U32 R20, R20, 0x40, RZ ;  /* 0x0000004014147824 */ /* 0x000fe400078e00ff */
[----:B------:R-:W-:Y:S02]  /*5970*/  IMAD.MOV.U32 R21, RZ, RZ, RZ ;  /* 0x000000ffff157224 */ /* 0x000fe400078e00ff */
[----:B------:R-:W-:Y:S02]  /*5980*/  IMAD.MOV.U32 R4, RZ, RZ, R10 ;  /* 0x000000ffff047224 */ /* 0x000fe400078e000a */
[----:B------:R-:W-:Y:S02]  /*5990*/  IMAD.MOV.U32 R5, RZ, RZ, R0 ;  /* 0x000000ffff057224 */ /* 0x000fe400078e0000 */
[----:B------:R-:W-:-:S07]  /*59a0*/  IMAD.MOV.U32 R6, RZ, RZ, R12 ;  /* 0x000000ffff067224 */ /* 0x000fce00078e000c */
.L_x_105:
[----:B------:R-:W0:Y:S01]  /*59b0*/  S2R R14, SR_CgaCtaId ;  /* 0x00000000000e7919 */ /* 0x000e220000008800 */
[----:B------:R-:W-:Y:S01]  /*59c0*/  MOV R7, 0x400 ;  /* 0x0000040000077802 */ /* 0x000fe20000000f00 */
[----:B------:R-:W1:Y:S03]  /*59d0*/  @!P2 LDC R9, c[0x0][0x500] ;  /* 0x00014000ff09ab82 */ /* 0x000e660000000800 */
[----:B0-----:R-:W-:Y:S02]  /*59e0*/  LEA R15, R14, R7, 0x18 ;  /* 0x000000070e0f7211 */ /* 0x001fe400078ec0ff */
[----:B------:R-:W-:-:S03]  /*59f0*/  SHF.L.U32 R7, R5, 0x1f, RZ ;  /* 0x0000001f05077819 */ /* 0x000fc600000006ff */
[----:B------:R-:W-:-:S04]  /*5a00*/  IMAD R14, R6, 0x8, R15 ;  /* 0x00000008060e7824 */ /* 0x000fc800078e020f */
[----:B------:R-:W0:Y:S02]  /*5a10*/  SYNCS.PHASECHK.TRANS64.TRYWAIT P1, [R14+URZ+0x18], R7 ;  /* 0x000018070e0075a7 */ /* 0x000e24000802017f */
[----:B01----:R-:W-:Y:S05]  /*5a20*/  @!P1 BRA `(.L_x_102) ;  /* 0x0000000c00d89947 */ /* 0x003fea0003800000 */
.L_x_121:
[----:B0-----:R-:W-:Y:S01]  /*5a30*/  PRMT R7, R11, 0x9910, RZ ;  /* 0x000099100b077816 */ /* 0x001fe200000000ff */
[----:B------:R0:W-:Y:S03]  /*5a40*/  @!P2 SYNCS.ARRIVE.TRANS64 RZ, [R14+URZ], R9 ;  /* 0x000000090effa9a7 */ /* 0x0001e6000800003f */
[----:B------:R-:W-:-:S13]  /*5a50*/  ISETP.NE.AND P1, PT, R7, 0x2, PT ;  /* 0x000000020700780c */ /* 0x000fda0003f25270 */
[----:B0-----:R-:W-:Y:S05]  /*5a60*/  @P1 BRA `(.L_x_103) ;  /* 0x0000000000041947 */ /* 0x001fea0003800000 */
[----:B------:R-:W-:Y:S01]  /*5a70*/  BPT.TRAP 0x1 ;  /* 0x000000040000795c */ /* 0x000fe20000300000 */
.L_x_103:
[----:B------:R-:W-:Y:S05]  /*5a80*/  @P0 BRA `(.L_x_104) ;  /* 0x0000000000040947 */ /* 0x000fea0003800000 */
[----:B------:R-:W-:Y:S01]  /*5a90*/  BPT.TRAP 0x1 ;  /* 0x000000040000795c */ /* 0x000fe20000300000 */
.L_x_104:
[----:B------:R-:W-:Y:S01]  /*5aa0*/  R2UR UR56, R15 ;  /* 0x000000000f3872ca */ /* 0x000fe200000e0000 */
[C---:B------:R-:W-:Y:S01]  /*5ab0*/  IMAD R15, R6.reuse, 0x10000, R15 ;  /* 0x00010000060f7824 */ /* 0x040fe200078e020f */
[----:B------:R-:W-:Y:S01]  /*5ac0*/  R2UR UR10, R21 ;  /* 0x00000000150a72ca */ /* 0x000fe200000e0000 */
[----:B------:R-:W-:Y:S01]  /*5ad0*/  UIADD3 UR22, UP0, UR14, 0xf0, URZ ;  /* 0x000000f00e167890 */ /* 0x000fe2000ff1e03f */
[----:B------:R-:W-:Y:S01]  /*5ae0*/  R2UR UR16, R6 ;  /* 0x00000000061072ca */ /* 0x000fe200000e0000 */
[----:B------:R-:W-:Y:S01]  /*5af0*/  VIADD R4, R4, 0xffffffff ;  /* 0xffffffff04047836 */ /* 0x000fe20000000000 */
[----:B------:R-:W-:Y:S01]  /*5b00*/  R2UR UR32, R15 ;  /* 0x000000000f2072ca */ /* 0x000fe200000e0000 */
[----:B------:R-:W-:Y:S01]  /*5b10*/  UIADD3.X UR23, URZ, UR15, URZ, UP0, !UPT ;  /* 0x0000000f3f177290 */ /* 0x000fe200087fe43f */
[----:B------:R-:W-:Y:S01]  /*5b20*/  R2UR UR9, R14 ;  /* 0x000000000e0972ca */ /* 0x000fe200000e0000 */
[----:B------:R-:W-:Y:S01]  /*5b30*/  UIADD3 UR6, UP1, UR14, 0x1f0, URZ ;  /* 0x000001f00e067890 */ /* 0x000fe2000ff3e03f */
[----:B------:R-:W-:Y:S01]  /*5b40*/  R2UR UR11, R19 ;  /* 0x00000000130b72ca */ /* 0x000fe200000e0000 */
[----:B------:R-:W-:Y:S01]  /*5b50*/  UMOV UR4, 0x0 ;  /* 0x0000000000047882 */ /* 0x000fe20000000000 */
[----:B------:R-:W-:Y:S01]  /*5b60*/  R2UR UR12, R8 ;  /* 0x00000000080c72ca */ /* 0x000fe200000e0000 */
[----:B------:R-:W-:Y:S01]  /*5b70*/  UIADD3 UR56, UR56, 0x30100, URZ ;  /* 0x0003010038387890 */ /* 0x000fe2000fffe03f */
[----:B------:R-:W-:Y:S01]  /*5b80*/  R2UR UR59, R20 ;  /* 0x00000000143b72ca */ /* 0x000fe200000e0000 */
[----:B------:R-:W-:Y:S01]  /*5b90*/  UIADD3 UR50, UR10, 0x20, URZ ;  /* 0x000000200a327890 */ /* 0x000fe2000fffe03f */
[----:B------:R-:W-:Y:S01]  /*5ba0*/  ISETP.GT.AND P3, PT, R4, 0x1, PT ;  /* 0x000000010400780c */ /* 0x000fe20003f64270 */
[----:B------:R-:W-:Y:S01]  /*5bb0*/  ULEA UR56, UR16, UR56, 0xf ;  /* 0x0000003810387291 */ /* 0x000fe2000f8e783f */
[----:B------:R-:W-:Y:S01]  /*5bc0*/  VIADD R6, R6, 0x1 ;  /* 0x0000000106067836 */ /* 0x000fe20000000000 */
[----:B------:R-:W-:Y:S01]  /*5bd0*/  UIADD3 UR8, UR32, 0x100, URZ ;  /* 0x0000010020087890 */ /* 0x000fe2000fffe03f */
[----:B------:R-:W-:Y:S01]  /*5be0*/  VIADD R21, R21, 0x80 ;  /* 0x0000008015157836 */ /* 0x000fe20000000000 */
[----:B------:R-:W-:-:S02]  /*5bf0*/  UIADD3 UR48, UR32, 0x4100, URZ ;  /* 0x0000410020307890 */ /* 0x000fc4000fffe03f */
[----:B------:R-:W-:Y:S01]  /*5c00*/  UIADD3 UR42, UR10, 0x40, URZ ;  /* 0x000000400a2a7890 */ /* 0x000fe2000fffe03f */
[C---:B------:R-:W-:Y:S01]  /*5c10*/  ISETP.NE.AND P1, PT, R6.reuse, 0x3, PT ;  /* 0x000000030600780c */ /* 0x040fe20003f25270 */
[----:B------:R-:W-:Y:S02]  /*5c20*/  UIADD3 UR40, UR32, 0x8100, URZ ;  /* 0x0000810020287890 */ /* 0x000fe4000fffe03f */
[----:B------:R-:W-:Y:S01]  /*5c30*/  UIADD3 UR34, UR10, 0x60, URZ ;  /* 0x000000600a227890 */ /* 0x000fe2000fffe03f */
[----:B------:R-:W-:Y:S01]  /*5c40*/  SEL R14, RZ, 0x1, P1 ;  /* 0x00000001ff0e7807 */ /* 0x000fe20000800000 */
[----:B------:R-:W-:Y:S01]  /*5c50*/  UIADD3 UR32, UR32, 0xc100, URZ ;  /* 0x0000c10020207890 */ /* 0x000fe2000fffe03f */
[----:B------:R-:W-:Y:S01]  /*5c60*/  SEL R6, R6, RZ, P1 ;  /* 0x000000ff06067207 */ /* 0x000fe20000800000 */
[----:B------:R-:W-:Y:S01]  /*5c70*/  UMOV UR5, 0x10000000 ;  /* 0x1000000000057882 */ /* 0x000fe20000000000 */
[----:B------:R-:W-:Y:S01]  /*5c80*/  UIADD3.X UR7, URZ, UR15, URZ, UP1, !UPT ;  /* 0x0000000f3f077290 */ /* 0x000fe20008ffe43f */
[----:B------:R0:W-:Y:S01]  /*5c90*/  UTMALDG.3D [UR8], [UR22], desc[UR4] ;  /* 0x00000408160075b4 */ /* 0x0001e20008011000 */
[----:B------:R-:W-:Y:S01]  /*5ca0*/  UIADD3 UR24, UR56, 0x2000, URZ ;  /* 0x0000200038187890 */ /* 0x000fe2000fffe03f */
[----:B------:R-:W-:Y:S01]  /*5cb0*/  LOP3.LUT R5, R5, R14, RZ, 0x3c, !PT ;  /* 0x0000000e05057212 */ /* 0x000fe200078e3cff */
[----:B------:R-:W-:Y:S01]  /*5cc0*/  UIADD3 UR16, UR56, 0x4000, URZ ;  /* 0x0000400038107890 */ /* 0x000fe2000fffe03f */
[----:B------:R-:W-:Y:S01]  /*5cd0*/  UMOV UR49, UR9 ;  /* 0x0000000900317c82 */ /* 0x000fe20008000000 */
        /* <DEDUP_REMOVED lines=8> */
[----:B------:R1:W-:Y:S01]  /*5d60*/  UTMALDG.3D [UR48], [UR22], desc[UR4] ;  /* 0x00000430160075b4 */ /* 0x0003e20008011000 */
        /* <DEDUP_REMOVED lines=9> */
[----:B0-----:R-:W-:Y:S01]  /*5e00*/  UIADD3 UR8, UR56, 0x6000, URZ ;  /* 0x0000600038087890 */ /* 0x001fe2000fffe03f */
[----:B------:R-:W-:Y:S01]  /*5e10*/  UMOV UR19, UR59 ;  /* 0x0000003b00137c82 */ /* 0x000fe20008000000 */
[----:B------:R-:W-:Y:S01]  /*5e20*/  UMOV UR20, UR12 ;  /* 0x0000000c00147c82 */ /* 0x000fe20008000000 */
[----:B------:R-:W-:Y:S01]  /*5e30*/  UMOV UR18, UR42 ;  /* 0x0000002a00127c82 */ /* 0x000fe20008000000 */
[----:B------:R-:W-:Y:S01]  /*5e40*/  UMOV UR11, UR59 ;  /* 0x0000003b000b7c82 */ /* 0x000fe20008000000 */
[----:B------:R1:W-:Y:S01]  /*5e50*/  UTMALDG.3D [UR32], [UR22], desc[UR4] ;  /* 0x00000420160075b4 */ /* 0x0003e20008011000 */
[----:B------:R-:W-:Y:S01]  /*5e60*/  UMOV UR10, UR34 ;  /* 0x00000022000a7c82 */ /* 0x000fe20008000000 */
[----:B------:R1:W-:Y:S01]  /*5e70*/  UTMALDG.3D [UR56], [UR6], desc[UR4] ;  /* 0x00000438060075b4 */ /* 0x0003e20008011000 */
[----:B------:R1:W-:Y:S01]  /*5e80*/  UTMALDG.3D [UR24], [UR6], desc[UR4] ;  /* 0x00000418060075b4 */ /* 0x0003e20008011000 */
[----:B------:R1:W-:Y:S01]  /*5e90*/  UTMALDG.3D [UR16], [UR6], desc[UR4] ;  /* 0x00000410060075b4 */ /* 0x0003e20008011000 */
[----:B------:R1:W-:Y:S02]  /*5ea0*/  UTMALDG.3D [UR8], [UR6], desc[UR4] ;  /* 0x00000408060075b4 */ /* 0x0003e40008011000 */
[----:B-1----:R-:W-:Y:S05]  /*5eb0*/  @P3 BRA `(.L_x_105) ;  /* 0xfffffff800bc3947 */ /* 0x002fea000383ffff */
.L_x_101:
[----:B------:R-:W-:Y:S05]  /*5ec0*/  BSYNC B1 ;  /* 0x0000000000017941 */ /* 0x000fea0003800000 */
.L_x_100:
[----:B------:R-:W-:Y:S01]  /*5ed0*/  LOP3.LUT P3, RZ, R13, 0xff, RZ, 0xc0, !PT ;  /* 0x000000ff0dff7812 */ /* 0x000fe2000786c0ff */
[----:B------:R-:W-:Y:S01]  /*5ee0*/  IMAD.IADD R12, R3, 0x1, R12 ;  /* 0x00000001030c7824 */ /* 0x000fe200078e020c */
[----:B------:R-:W-:Y:S01]  /*5ef0*/  IADD3 R16, P4, R16, UR38, RZ ;  /* 0x0000002610107c10 */ /* 0x000fe2000ff9e0ff */
[----:B------:R-:W-:Y:S01]  /*5f00*/  ULDC.64 UR4, c[0x0][0x650] ;  /* 0x0001940000047ab9 */ /* 0x000fe20000000a00 */
[----:B------:R-:W-:Y:S01]  /*5f10*/  BSSY B1, `(.L_x_106) ;  /* 0x000006a000017945 */ /* 0x000fe20003800000 */
[----:B------:R-:W-:Y:S01]  /*5f20*/  IMAD.MOV.U32 R19, RZ, RZ, -0x1 ;  /* 0xffffffffff137424 */ /* 0x000fe200078e00ff */
[----:B------:R-:W-:Y:S01]  /*5f30*/  ISETP.GT.U32.AND P1, PT, R12, 0x2, PT ;  /* 0x000000020c00780c */ /* 0x000fe20003f24070 */
[----:B------:R-:W-:Y:S01]  /*5f40*/  IMAD.MOV.U32 R20, RZ, RZ, -0x1 ;  /* 0xffffffffff147424 */ /* 0x000fe200078e00ff */
[----:B------:R-:W-:Y:S01]  /*5f50*/  IADD3.X R17, R17, UR37, RZ, P4, !PT ;  /* 0x0000002511117c10 */ /* 0x000fe2000a7fe4ff */
[----:B------:R-:W-:Y:S01]  /*5f60*/  IMAD.MOV.U32 R8, RZ, RZ, -0x1 ;  /* 0xffffffffff087424 */ /* 0x000fe200078e00ff */
[----:B------:R-:W-:-:S02]  /*5f70*/  ISETP.LT.U32.AND P1, PT, R3, 0x3, P1 ;  /* 0x000000030300780c */ /* 0x000fc40000f21070 */
[----:B------:R-:W-:Y:S01]  /*5f80*/  PRMT R13, RZ, 0x7610, R13 ;  /* 0x00007610ff0d7816 */ /* 0x000fe2000000000d */
[----:B------:R-:W0:Y:S01]  /*5f90*/  @P3 S2R R5, SR_CgaCtaId ;  /* 0x0000000000053919 */ /* 0x000e220000008800 */
[----:B------:R-:W-:-:S04]  /*5fa0*/  @P3 MOV R4, 0x400 ;  /* 0x0000040000043802 */ /* 0x000fc80000000f00 */
[----:B0-----:R-:W-:Y:S01]  /*5fb0*/  @P3 LEA R6, R5, R4, 0x18 ;  /* 0x0000000405063211 */ /* 0x001fe200078ec0ff */
[----:B------:R-:W-:-:S03]  /*5fc0*/  IMAD.WIDE.U32 R4, R12, -0x55555555, RZ ;  /* 0xaaaaaaab0c047825 */ /* 0x000fc600078e00ff */
[----:B------:R0:W-:Y:S01]  /*5fd0*/  @P3 SYNCS.ARRIVE.TRANS64.A1T0 RZ, [R6+URZ+0x48], RZ ;  /* 0x000048ff06ff39a7 */ /* 0x0001e2000810003f */
[----:B------:R-:W-:Y:S02]  /*5fe0*/  ISETP.GE.U32.AND P3, PT, R3, 0x3, PT ;  /* 0x000000030300780c */ /* 0x000fe40003f66070 */
[----:B------:R-:W-:Y:S02]  /*5ff0*/  SHF.R.U32.HI R7, RZ, 0x1, R5 ;  /* 0x00000001ff077819 */ /* 0x000fe40000011605 */
[----:B------:R-:W-:Y:S02]  /*6000*/  SEL R5, RZ, 0x1, !P1 ;  /* 0x00000001ff057807 */ /* 0x000fe40004800000 */
[----:B------:R-:W-:Y:S01]  /*6010*/  ISETP.GE.U32.AND P1, PT, R16, UR4, PT ;  /* 0x0000000410007c0c */ /* 0x000fe2000bf26070 */
[----:B------:R-:W-:Y:S01]  /*6020*/  IMAD R12, R7, -0x3, R12 ;  /* 0xfffffffd070c7824 */ /* 0x000fe200078e020c */
[----:B------:R-:W-:Y:S02]  /*6030*/  LOP3.LUT R0, R0, R5, RZ, 0x3c, !PT ;  /* 0x0000000500007212 */ /* 0x000fe400078e3cff */
[----:B------:R-:W-:-:S02]  /*6040*/  ISETP.GE.U32.AND.EX P1, PT, R17, UR5, PT, P1 ;  /* 0x0000000511007c0c */ /* 0x000fc4000bf26110 */
[----:B------:R-:W-:Y:S02]  /*6050*/  PRMT R4, RZ, 0x7610, R4 ;  /* 0x00007610ff047816 */ /* 0x000fe40000000004 */
[----:B------:R-:W-:-:S09]  /*6060*/  @P3 LOP3.LUT R0, R0, 0x1, R7, 0x78, !PT ;  /* 0x0000000100003812 */ /* 0x000fd200078e7807 */
[----:B0-----:R-:W-:Y:S05]  /*6070*/  @P1 BRA `(.L_x_107) ;  /* 0x00000004004c1947 */ /* 0x001fea0003800000 */
[----:B------:R-:W-:Y:S01]  /*6080*/  ULDC.64 UR4, c[0x0][0x628] ;  /* 0x00018a0000047ab9 */ /* 0x000fe20000000a00 */
[----:B------:R-:W0:Y:S01]  /*6090*/  S2R R15, SR_CTAID.X ;  /* 0x00000000000f7919 */ /* 0x000e220000002500 */
[----:B------:R-:W-:Y:S01]  /*60a0*/  ISETP.NE.U32.AND P1, PT, RZ, UR4, PT ;  /* 0x00000004ff007c0c */ /* 0x000fe2000bf25070 */
[----:B------:R-:W-:Y:S01]  /*60b0*/  ULDC UR7, c[0x0][0x630] ;  /* 0x00018c0000077ab9 */ /* 0x000fe20000000800 */
[----:B------:R-:W-:Y:S01]  /*60c0*/  IMAD.MOV.U32 R4, RZ, RZ, R16 ;  /* 0x000000ffff047224 */ /* 0x000fe200078e0010 */
[----:B------:R-:W1:Y:S01]  /*60d0*/  S2R R14, SR_CTAID.Y ;  /* 0x00000000000e7919 */ /* 0x000e620000002600 */
[----:B------:R-:W-:Y:S01]  /*60e0*/  ISETP.NE.AND.EX P1, PT, RZ, UR5, PT, P1 ;  /* 0x00000005ff007c0c */ /* 0x000fe2000bf25310 */
[----:B------:R-:W-:-:S12]  /*60f0*/  IMAD.MOV.U32 R5, RZ, RZ, R17 ;  /* 0x000000ffff057224 */ /* 0x000fd800078e0011 */
[----:B------:R-:W-:Y:S05]  /*6100*/  @!P1 BRA `(.L_x_108) ;  /* 0x0000000000289947 */ /* 0x000fea0003800000 */
[----:B------:R-:W-:Y:S02]  /*6110*/  ULDC UR6, c[0x0][0x634] ;  /* 0x00018d0000067ab9 */ /* 0x000fe40000000800 */
[----:B------:R-:W-:-:S05]  /*6120*/  IADD3 R9, P1, R16, UR6, RZ ;  /* 0x0000000610097c10 */ /* 0x000fca000ff3e0ff */
[----:B------:R-:W-:-:S04]  /*6130*/  IMAD.X R19, RZ, RZ, R17, P1 ;  /* 0x000000ffff137224 */ /* 0x000fc800008e0611 */
[----:B------:R-:W-:-:S04]  /*6140*/  IMAD.WIDE.U32 R6, R19, UR4, RZ ;  /* 0x0000000413067c25 */ /* 0x000fc8000f8e00ff */
[----:B------:R-:W-:-:S04]  /*6150*/  IMAD.WIDE.U32 R6, P1, R9, UR5, R6 ;  /* 0x0000000509067c25 */ /* 0x000fc8000f820006 */
[----:B------:R-:W-:-:S04]  /*6160*/  IMAD.WIDE.U32 R8, R9, UR4, RZ ;  /* 0x0000000409087c25 */ /* 0x000fc8000f8e00ff */
[----:B------:R-:W-:Y:S01]  /*6170*/  IMAD.X R5, RZ, RZ, RZ, P1 ;  /* 0x000000ffff057224 */ /* 0x000fe200008e06ff */
[----:B------:R-:W-:Y:S01]  /*6180*/  IADD3 RZ, P1, R9, R6, RZ ;  /* 0x0000000609ff7210 */ /* 0x000fe20007f3e0ff */
[----:B------:R-:W-:-:S04]  /*6190*/  IMAD.MOV.U32 R4, RZ, RZ, R7 ;  /* 0x000000ffff047224 */ /* 0x000fc800078e0007 */
[----:B------:R-:W-:-:S08]  /*61a0*/  IMAD.WIDE.U32.X R4, R19, UR5, R4, P1 ;  /* 0x0000000513047c25 */ /* 0x000fd000088e0404 */
.L_x_108:
[--C-:B------:R-:W-:Y:S01]  /*61b0*/  SHF.R.U64 R8, R4, UR7, R5.reuse ;  /* 0x0000000704087c19 */ /* 0x100fe20008001205 */
[----:B------:R-:W-:Y:S01]  /*61c0*/  ULDC.64 UR4, c[0x0][0x620] ;  /* 0x0001880000047ab9 */ /* 0x000fe20000000a00 */
[----:B------:R-:W-:Y:S01]  /*61d0*/  SHF.R.U32.HI R4, RZ, UR7, R5 ;  /* 0x00000007ff047c19 */ /* 0x000fe20008011605 */
[----:B------:R-:W2:Y:S01]  /*61e0*/  LDC R24, c[0x0][0x144] ;  /* 0x00005100ff187b82 */ /* 0x000ea20000000800 */
[----:B------:R-:W-:Y:S01]  /*61f0*/  IADD3 R7, P1, RZ, -R8, RZ ;  /* 0x80000008ff077210 */ /* 0x000fe20007f3e0ff */
[----:B------:R-:W-:Y:S01]  /*6200*/  ULDC.64 UR8, c[0x0][0x640] ;  /* 0x0001900000087ab9 */ /* 0x000fe20000000a00 */
[----:B0-----:R-:W-:Y:S01]  /*6210*/  I2FP.F32.U32 R9, R15 ;  /* 0x0000000f00097245 */ /* 0x001fe20000201000 */
[----:B------:R-:W-:Y:S02]  /*6220*/  ULDC UR6, c[0x0][0x608] ;  /* 0x0001820000067ab9 */ /* 0x000fe40000000800 */
[----:B------:R-:W-:Y:S01]  /*6230*/  IMAD.X R4, RZ, RZ, ~R4, P1 ;  /* 0x000000ffff047224 */ /* 0x000fe200008e0e04 */
[----:B------:R-:W-:Y:S01]  /*6240*/  ISETP.NE.U32.AND P1, PT, RZ, UR8, PT ;  /* 0x00000008ff007c0c */ /* 0x000fe2000bf25070 */
[----:B------:R-:W0:Y:S02]  /*6250*/  LDC R21, c[0x0][0x148] ;  /* 0x00005200ff157b82 */ /* 0x000e240000000800 */
[----:B------:R-:W-:Y:S01]  /*6260*/  IMAD R6, R4, UR4, RZ ;  /* 0x0000000404067c24 */ /* 0x000fe2000f8e02ff */
[----:B------:R-:W-:Y:S01]  /*6270*/  ISETP.NE.AND.EX P1, PT, RZ, UR9, PT, P1 ;  /* 0x00000009ff007c0c */ /* 0x000fe2000bf25310 */
[----:B------:R-:W-:Y:S01]  /*6280*/  IMAD.WIDE.U32 R4, R7, UR4, R16 ;  /* 0x0000000407047c25 */ /* 0x000fe2000f8e0010 */
[----:B------:R-:W-:-:S03]  /*6290*/  ULDC UR4, c[0x0][0x150] ;  /* 0x0000540000047ab9 */ /* 0x000fc60000000800 */
[----:B------:R-:W-:Y:S02]  /*62a0*/  IMAD R7, R7, UR5, R6 ;  /* 0x0000000507077c24 */ /* 0x000fe4000f8e0206 */
[----:B------:R-:W-:Y:S01]  /*62b0*/  FMUL R6, R9, UR4 ;  /* 0x0000000409067c20 */ /* 0x000fe20008400000 */
[----:B------:R-:W-:Y:S01]  /*62c0*/  ULDC UR4, c[0x0][0x618] ;  /* 0x0001860000047ab9 */ /* 0x000fe20000000800 */
[----:B------:R-:W-:Y:S01]  /*62d0*/  ULDC UR5, c[0x0][0x154] ;  /* 0x0000550000057ab9 */ /* 0x000fe20000000800 */
[----:B------:R-:W-:-:S03]  /*62e0*/  IMAD.IADD R5, R5, 0x1, R7 ;  /* 0x0000000105057824 */ /* 0x000fc600078e0207 */
[----:B------:R-:W3:Y:S02]  /*62f0*/  F2I.U32.TRUNC.NTZ R6, R6 ;  /* 0x0000000600067305 */ /* 0x000ee4000020f000 */
[----:B------:R-:W-:Y:S02]  /*6300*/  SHF.R.U64 R9, R4, UR4, R5 ;  /* 0x0000000404097c19 */ /* 0x000fe40008001205 */
[----:B-1----:R-:W-:-:S05]  /*6310*/  I2FP.F32.U32 R4, R14 ;  /* 0x0000000e00047245 */ /* 0x002fca0000201000 */
[----:B------:R-:W-:Y:S01]  /*6320*/  FMUL R22, R4, UR5 ;  /* 0x0000000504167c20 */ /* 0x000fe20008400000 */
[----:B------:R-:W-:Y:S01]  /*6330*/  SHF.R.U32.HI R4, RZ, UR4, R5 ;  /* 0x00000004ff047c19 */ /* 0x000fe20008011605 */
[----:B------:R-:W-:-:S03]  /*6340*/  ULDC UR4, c[0x0][0x658] ;  /* 0x0001960000047ab9 */ /* 0x000fc60000000800 */
[--C-:B------:R-:W-:Y:S01]  /*6350*/  SHF.R.U64 R20, R9, UR6, R4.reuse ;  /* 0x0000000609147c19 */ /* 0x100fe20008001204 */
[----:B------:R-:W1:Y:S01]  /*6360*/  F2I.U32.TRUNC.NTZ R22, R22 ;  /* 0x0000001600167305 */ /* 0x000e62000020f000 */
[----:B------:R-:W-:Y:S01]  /*6370*/  SHF.R.U32.HI R5, RZ, UR6, R4 ;  /* 0x00000006ff057c19 */ /* 0x000fe20008011604 */
[----:B---3--:R-:W-:-:S03]  /*6380*/  IMAD.MOV R6, RZ, RZ, -R6 ;  /* 0x000000ffff067224 */ /* 0x008fc600078e0a06 */
[----:B------:R-:W-:Y:S01]  /*6390*/  SHF.R.U64 R19, R20, UR4, R5 ;  /* 0x0000000414137c19 */ /* 0x000fe20008001205 */
[----:B--2---:R-:W-:Y:S01]  /*63a0*/  IMAD R15, R24, R6, R15 ;  /* 0x00000006180f7224 */ /* 0x004fe200078e020f */
[----:B------:R-:W-:-:S03]  /*63b0*/  SHF.R.U32.HI R23, RZ, UR4, R5 ;  /* 0x00000004ff177c19 */ /* 0x000fc60008011605 */
[----:B------:R-:W-:Y:S02]  /*63c0*/  IMAD.MOV.U32 R4, RZ, RZ, R19 ;  /* 0x000000ffff047224 */ /* 0x000fe400078e0013 */
[----:B------:R-:W-:Y:S01]  /*63d0*/  IMAD.MOV.U32 R5, RZ, RZ, R23 ;  /* 0x000000ffff057224 */ /* 0x000fe200078e0017 */
[----:B-1----:R-:W-:Y:S06]  /*63e0*/  @!P1 BRA `(.L_x_109) ;  /* 0x0000000000289947 */ /* 0x002fec0003800000 */
[----:B------:R-:W-:Y:S02]  /*63f0*/  ULDC UR4, c[0x0][0x64c] ;  /* 0x0001930000047ab9 */ /* 0x000fe40000000800 */
[----:B------:R-:W-:-:S05]  /*6400*/  IADD3 R5, P1, R19, UR4, RZ ;  /* 0x0000000413057c10 */ /* 0x000fca000ff3e0ff */
[----:B------:R-:W-:-:S04]  /*6410*/  IMAD.X R23, RZ, RZ, R23, P1 ;  /* 0x000000ffff177224 */ /* 0x000fc800008e0617 */
[----:B------:R-:W-:-:S04]  /*6420*/  IMAD.WIDE.U32 R6, R23, UR8, RZ ;  /* 0x0000000817067c25 */ /* 0x000fc8000f8e00ff */
[----:B------:R-:W-:-:S04]  /*6430*/  IMAD.WIDE.U32 R6, P1, R5, UR9, R6 ;  /* 0x0000000905067c25 */ /* 0x000fc8000f820006 */
[----:B------:R-:W-:-:S04]  /*6440*/  IMAD.WIDE.U32 R4, R5, UR8, RZ ;  /* 0x0000000805047c25 */ /* 0x000fc8000f8e00ff */
[----:B------:R-:W-:Y:S01]  /*6450*/  IMAD.MOV.U32 R4, RZ, RZ, R7 ;  /* 0x000000ffff047224 */ /* 0x000fe200078e0007 */
[----:B------:R-:W-:Y:S01]  /*6460*/  IADD3 RZ, P3, R5, R6, RZ ;  /* 0x0000000605ff7210 */ /* 0x000fe20007f7e0ff */
[----:B------:R-:W-:-:S04]  /*6470*/  IMAD.X R5, RZ, RZ, RZ, P1 ;  /* 0x000000ffff057224 */ /* 0x000fc800008e06ff */
[----:B------:R-:W-:-:S08]  /*6480*/  IMAD.WIDE.U32.X R4, R23, UR9, R4, P3 ;  /* 0x0000000917047c25 */ /* 0x000fd000098e0404 */
.L_x_109:
[----:B------:R-:W-:Y:S01]  /*6490*/  ISETP.NE.AND P1, PT, R2, 0x1, PT ;  /* 0x000000010200780c */ /* 0x000fe20003f25270 */
[----:B------:R-:W-:Y:S01]  /*64a0*/  ULDC UR4, c[0x0][0x648] ;  /* 0x0001920000047ab9 */ /* 0x000fe20000000800 */
[----:B------:R-:W-:Y:S01]  /*64b0*/  LOP3.LUT R20, R20, UR29, RZ, 0xc0, !PT ;  /* 0x0000001d14147c12 */ /* 0x000fe2000f8ec0ff */
[----:B------:R-:W-:Y:S01]  /*64c0*/  IMAD.MOV R22, RZ, RZ, -R22 ;  /* 0x000000ffff167224 */ /* 0x000fe200078e0a16 */
[----:B------:R-:W-:Y:S01]  /*64d0*/  SHF.R.U64 R5, R4, UR4, R5 ;  /* 0x0000000404057c19 */ /* 0x000fe20008001205 */
[----:B------:R-:W-:Y:S01]  /*64e0*/  ULDC UR4, c[0x0][0x638] ;  /* 0x00018e0000047ab9 */ /* 0x000fe20000000800 */
[----:B------:R-:W-:Y:S01]  /*64f0*/  LOP3.LUT R6, R9, UR13, RZ, 0xc0, !PT ;  /* 0x0000000d09067c12 */ /* 0x000fe2000f8ec0ff */
[----:B------:R-:W-:Y:S02]  /*6500*/  ULDC UR5, c[0x0][0x610] ;  /* 0x0001840000057ab9 */ /* 0x000fe40000000800 */
[----:B------:R-:W-:Y:S02]  /*6510*/  IMAD.MOV R4, RZ, RZ, -R5 ;  /* 0x000000ffff047224 */ /* 0x000fe400078e0a05 */
[----:B------:R-:W-:-:S02]  /*6520*/  IMAD R20, R5, UR21, R20 ;  /* 0x0000001505147c24 */ /* 0x000fc4000f8e0214 */
[----:B0-----:R-:W-:Y:S02]  /*6530*/  @P1 IMAD R15, R21, R22, R14 ;  /* 0x00000016150f1224 */ /* 0x001fe400078e020e */
[----:B------:R-:W-:Y:S01]  /*6540*/  IMAD R19, R4, UR4, R19 ;  /* 0x0000000404137c24 */ /* 0x000fe2000f8e0213 */
[----:B------:R-:W-:Y:S01]  /*6550*/  ULDC UR4, c[0x0][0x600] ;  /* 0x0001800000047ab9 */ /* 0x000fe20000000800 */
[----:B------:R-:W-:Y:S02]  /*6560*/  IMAD R15, R20, UR5, R15 ;  /* 0x00000005140f7c24 */ /* 0x000fe4000f8e020f */
[----:B------:R-:W-:Y:S02]  /*6570*/  IMAD R6, R19, UR4, R6 ;  /* 0x0000000413067c24 */ /* 0x000fe4000f8e0206 */
[----:B------:R-:W-:-:S03]  /*6580*/  IMAD.MOV.U32 R4, RZ, RZ, 0x1 ;  /* 0x00000001ff047424 */ /* 0x000fc600078e00ff */
[----:B------:R-:W-:Y:S02]  /*6590*/  SEL R20, R6, R15, !P1 ;  /* 0x0000000f06147207 */ /* 0x000fe40004800000 */
[----:B------:R-:W-:-:S07]  /*65a0*/  SEL R19, R15, R6, !P1 ;  /* 0x000000060f137207 */ /* 0x000fce0004800000 */
.L_x_107:
[----:B------:R-:W-:Y:S05]  /*65b0*/  BSYNC B1 ;  /* 0x0000000000017941 */ /* 0x000fea0003800000 */
.L_x_106:
[----:B------:R-:W-:-:S13]  /*65c0*/  LOP3.LUT P1, RZ, R4, 0xff, RZ, 0xc0, !PT ;  /* 0x000000ff04ff7812 */ /* 0x000fda000782c0ff */
[----:B------:R-:W-:Y:S05]  /*65d0*/  @P1 BRA `(.L_x_110) ;  /* 0xfffffff000c01947 */ /* 0x000fea000383ffff */
[----:B------:R-:W-:Y:S05]  /*65e0*/  BSYNC B0 ;  /* 0x0000000000007941 */ /* 0x000fea0003800000 */
.L_x_98:
[----:B------:R-:W-:-:S03]  /*65f0*/  UMOV UR4, 0xffffffff ;  /* 0xffffffff00047882 */ /* 0x000fc60000000000 */
[----:B------:R-:W-:Y:S05]  /*6600*/  BRA.DIV UR4, `(.L_x_111) ;  /* 0x0000000204f47947 */ /* 0x000fea000b800000 */
[----:B------:R-:W-:-:S13]  /*6610*/  ELECT P6, URZ, PT ;  /* 0x00000000003f782f */ /* 0x000fda00038c0000 */
.L_x_124:
[----:B------:R-:W-:Y:S04]  /*6620*/  BSSY B0, `(.L_x_112) ;  /* 0x0000022000007945 */ /* 0x000fe80003800000 */
[----:B------:R-:W-:Y:S05]  /*6630*/  @!P6 BRA `(.L_x_113) ;  /* 0x000000000080e947 */ /* 0x000fea0003800000 */
[----:B------:R-:W-:-:S04]  /*6640*/  LOP3.LUT R18, R18, 0x2, RZ, 0xfc, !PT ;  /* 0x0000000212127812 */ /* 0x000fc800078efcff */
[----:B------:R-:W-:-:S13]  /*6650*/  ISETP.NE.AND P0, PT, R18, 0x3, PT ;  /* 0x000000031200780c */ /* 0x000fda0003f05270 */
[----:B------:R-:W-:Y:S05]  /*6660*/  @!P0 BRA `(.L_x_114) ;  /* 0x0000000000048947 */ /* 0x000fea0003800000 */
[----:B------:R-:W-:Y:S01]  /*6670*/  BPT.TRAP 0x1 ;  /* 0x000000040000795c */ /* 0x000fe20000300000 */
.L_x_114:
[----:B------:R-:W0:Y:S01]  /*6680*/  S2R R3, SR_CgaCtaId ;  /* 0x0000000000037919 */ /* 0x000e220000008800 */
[----:B------:R-:W-:-:S04]  /*6690*/  MOV R2, 0x400 ;  /* 0x0000040000027802 */ /* 0x000fc80000000f00 */
[----:B0-----:R-:W-:Y:S02]  /*66a0*/  LEA R3, R3, R2, 0x18 ;  /* 0x0000000203037211 */ /* 0x001fe400078ec0ff */
[----:B------:R-:W-:-:S03]  /*66b0*/  SHF.L.U32 R2, R0, 0x1f, RZ ;  /* 0x0000001f00027819 */ /* 0x000fc600000006ff */
[----:B------:R-:W-:-:S04]  /*66c0*/  VIADD R3, R3, 0x18 ;  /* 0x0000001803037836 */ /* 0x000fc80000000000 */
[C---:B------:R-:W-:Y:S02]  /*66d0*/  IMAD R7, R12.reuse, 0x8, R3 ;  /* 0x000000080c077824 */ /* 0x040fe400078e0203 */
[----:B------:R-:W-:Y:S02]  /*66e0*/  VIADD R12, R12, 0x1 ;  /* 0x000000010c0c7836 */ /* 0x000fe40000000000 */
[----:B------:R-:W0:Y:S03]  /*66f0*/  SYNCS.PHASECHK.TRANS64.TRYWAIT P0, [R7+URZ], R2 ;  /* 0x00000002070075a7 */ /* 0x000e26000800017f */
[----:B------:R-:W-:-:S04]  /*6700*/  ISETP.NE.AND P1, PT, R12, 0x3, PT ;  /* 0x000000030c00780c */ /* 0x000fc80003f25270 */
[----:B------:R-:W-:Y:S02]  /*6710*/  SEL R5, RZ, 0x1, P1 ;  /* 0x00000001ff057807 */ /* 0x000fe40000800000 */
[----:B------:R-:W-:Y:S02]  /*6720*/  SEL R12, R12, RZ, P1 ;  /* 0x000000ff0c0c7207 */ /* 0x000fe40000800000 */
[----:B------:R-:W-:-:S03]  /*6730*/  LOP3.LUT R5, R0, R5, RZ, 0x3c, !PT ;  /* 0x0000000500057212 */ /* 0x000fc600078e3cff */
[----:B------:R-:W-:Y:S01]  /*6740*/  IMAD R9, R12, 0x8, R3 ;  /* 0x000000080c097824 */ /* 0x000fe200078e0203 */
[----:B------:R-:W-:Y:S01]  /*6750*/  SHF.L.U32 R4, R5, 0x1f, RZ ;  /* 0x0000001f05047819 */ /* 0x000fe200000006ff */
[----:B0-----:R-:W-:Y:S06]  /*6760*/  @!P0 BRA `(.L_x_115) ;  /* 0x0000000000bc8947 */ /* 0x001fec0003800000 */
.L_x_125:
[----:B------:R-:W1:Y:S01]  /*6770*/  SYNCS.PHASECHK.TRANS64.TRYWAIT P0, [R9+URZ], R4 ;  /* 0x00000004090075a7 */ /* 0x000e62000800017f */
[----:B------:R-:W-:-:S05]  /*6780*/  VIADD R0, R12, 0x1 ;  /* 0x000000010c007836 */ /* 0x000fca0000000000 */
[----:B------:R-:W-:-:S04]  /*6790*/  ISETP.NE.AND P1, PT, R0, 0x3, PT ;  /* 0x000000030000780c */ /* 0x000fc80003f25270 */
[----:B0-----:R-:W-:Y:S02]  /*67a0*/  SEL R2, RZ, 0x1, P1 ;  /* 0x00000001ff027807 */ /* 0x001fe40000800000 */
[----:B------:R-:W-:Y:S02]  /*67b0*/  SEL R0, R0, RZ, P1 ;  /* 0x000000ff00007207 */ /* 0x000fe40000800000 */
[----:B------:R-:W-:Y:S01]  /*67c0*/  LOP3.LUT R2, R5, R2, RZ, 0x3c, !PT ;  /* 0x0000000205027212 */ /* 0x000fe200078e3cff */
[----:B-1----:R-:W-:Y:S06]  /*67d0*/  @!P0 BRA `(.L_x_116) ;  /* 0x0000000000b48947 */ /* 0x002fec0003800000 */
.L_x_126:
[----:B------:R-:W-:Y:S01]  /*67e0*/  IMAD R3, R0, 0x8, R3 ;  /* 0x0000000800037824 */ /* 0x000fe200078e0203 */
[----:B------:R-:W-:-:S07]  /*67f0*/  SHF.L.U32 R0, R2, 0x1f, RZ ;  /* 0x0000001f02007819 */ /* 0x000fce00000006ff */
.L_x_117:
[----:B-1----:R1:W2:Y:S02]  /*6800*/  SYNCS.PHASECHK.TRANS64.TRYWAIT P0, [R3+URZ], R0 ;  /* 0x00000000030075a7 */ /* 0x0022a4000800017f */
[----:B--2---:R-:W-:Y:S05]  /*6810*/  @!P0 NANOSLEEP.SYNCS 0x989680 ;  /* 0x009896800000895d */ /* 0x004fea0003900000 */
[----:B------:R-:W2:Y:S02]  /*6820*/  @!P0 SYNCS.PHASECHK.TRANS64 P0, [R3+URZ], R0 ;  /* 0x00000000030085a7 */ /* 0x000ea4000800007f */
[----:B--2---:R-:W-:Y:S05]  /*6830*/  @!P0 BRA `(.L_x_117) ;  /* 0xfffffffc00f08947 */ /* 0x004fea000383ffff */
.L_x_113:
[----:B------:R-:W-:Y:S05]  /*6840*/  BSYNC B0 ;  /* 0x0000000000007941 */ /* 0x000fea0003800000 */
.L_x_112:
[----:B------:R-:W-:Y:S05]  /*6850*/  EXIT ;  /* 0x000000000000794d */ /* 0x000fea0003800000 */
.L_x_17:
[----:B-1----:R1:W2:Y:S02]  /*6860*/  SYNCS.PHASECHK.TRANS64.TRYWAIT P1, [R3+URZ], R0 ;  /* 0x00000000030075a7 */ /* 0x0022a4000802017f */
[----:B--2---:R-:W-:Y:S05]  /*6870*/  @!P1 NANOSLEEP.SYNCS 0x989680 ;  /* 0x009896800000995d */ /* 0x004fea0003900000 */
[----:B------:R-:W2:Y:S02]  /*6880*/  @!P1 SYNCS.PHASECHK.TRANS64 P1, [R3+URZ], R0 ;  /* 0x00000000030095a7 */ /* 0x000ea4000802007f */
[----:B--2---:R-:W-:Y:S05]  /*6890*/  @!P1 BRA `(.L_x_17) ;  /* 0xfffffffc00f09947 */ /* 0x004fea000383ffff */
[----:B------:R-:W-:Y:S05]  /*68a0*/  BRA `(.L_x_16) ;  /* 0xffffffa800f87947 */ /* 0x000fea000383ffff */
.L_x_22:
[----:B-1----:R-:W-:-:S04]  /*68b0*/  IMAD.U32 R4, RZ, RZ, UR4 ;  /* 0x00000004ff047e24 */ /* 0x002fc8000f8e00ff */
[----:B------:R1:W2:Y:S03]  /*68c0*/  SYNCS.PHASECHK.TRANS64.TRYWAIT P1, [R4+URZ], R3 ;  /* 0x00000003040075a7 */ /* 0x0002a6000802017f */
[----:B--2---:R-:W-:Y:S05]  /*68d0*/  @!P1 NANOSLEEP.SYNCS 0x989680 ;  /* 0x009896800000995d */ /* 0x004fea0003900000 */
[----:B------:R-:W2:Y:S02]  /*68e0*/  @!P1 SYNCS.PHASECHK.TRANS64 P1, [R4+URZ], R3 ;  /* 0x00000003040095a7 */ /* 0x000ea4000802007f */
[----:B--2---:R-:W-:Y:S05]  /*68f0*/  @!P1 BRA `(.L_x_22) ;  /* 0xfffffffc00ec9947 */ /* 0x004fea000383ffff */
[----:B------:R-:W-:Y:S05]  /*6900*/  BRA `(.L_x_21) ;  /* 0xffffffb4001c7947 */ /* 0x000fea000383ffff */
.L_x_99:
[----:B------:R-:W-:Y:S01]  /*6910*/  BSSY B1, `(.L_x_118) ;  /* 0x0000006000017945 */ /* 0x000fe20003800000 */
[----:B------:R-:W-:-:S07]  /*6920*/  IMAD.MOV.U32 R15, RZ, RZ, -0x1 ;  /* 0xffffffffff0f7424 */ /* 0x000fce00078e00ff */
[----:B------:R-:W-:Y:S05]  /*6930*/  WARPSYNC.COLLECTIVE R15, `(.L_x_119) ;  /* 0x000000000f0c7348 */ /* 0x000fea0003c00000 */
[----:B------:R-:W-:Y:S02]  /*6940*/  ELECT P6, UR62, PT ;  /* 0x00000000003e782f */ /* 0x000fe400038c0000 */
[----:B------:R-:W-:Y:S01]  /*6950*/  MOV R14, UR62 ;  /* 0x0000003e000e7c02 */ /* 0x000fe20008000f00 */
[----:B------:R-:W-:Y:S10]  /*6960*/  ENDCOLLECTIVE ;  /* 0x000000000000791b */ /* 0x000ff40003800000 */
.L_x_119:
[----:B------:R-:W-:Y:S05]  /*6970*/  BSYNC B1 ;  /* 0x0000000000017941 */ /* 0x000fea0003800000 */
.L_x_118:
[----:B------:R-:W-:Y:S05]  /*6980*/  BRA `(.L_x_120) ;  /* 0xffffffec00e07947 */ /* 0x000fea000383ffff */
.L_x_102:
[----:B0-----:R0:W1:Y:S02]  /*6990*/  SYNCS.PHASECHK.TRANS64.TRYWAIT P1, [R14+URZ+0x18], R7 ;  /* 0x000018070e0075a7 */ /* 0x001064000802017f */
[----:B-1----:R-:W-:Y:S05]  /*69a0*/  @!P1 NANOSLEEP.SYNCS 0x989680 ;  /* 0x009896800000995d */ /* 0x002fea0003900000 */
[----:B------:R-:W1:Y:S02]  /*69b0*/  @!P1 SYNCS.PHASECHK.TRANS64 P1, [R14+URZ+0x18], R7 ;  /* 0x000018070e0095a7 */ /* 0x000e64000802007f */
[----:B-1----:R-:W-:Y:S05]  /*69c0*/  @!P1 BRA `(.L_x_102) ;  /* 0xfffffffc00f09947 */ /* 0x002fea000383ffff */
[----:B------:R-:W-:Y:S05]  /*69d0*/  BRA `(.L_x_121) ;  /* 0xfffffff000147947 */ /* 0x000fea000383ffff */
.L_x_111:
[----:B------:R-:W-:Y:S01]  /*69e0*/  BSSY B0, `(.L_x_122) ;  /* 0x0000006000007945 */ /* 0x000fe20003800000 */
[----:B------:R-:W-:-:S07]  /*69f0*/  IMAD.MOV.U32 R15, RZ, RZ, -0x1 ;  /* 0xffffffffff0f7424 */ /* 0x000fce00078e00ff */
[----:B------:R-:W-:Y:S05]  /*6a00*/  WARPSYNC.COLLECTIVE R15, `(.L_x_123) ;  /* 0x000000000f0c7348 */ /* 0x000fea0003c00000 */
[----:B------:R-:W-:Y:S02]  /*6a10*/  ELECT P6, UR62, PT ;  /* 0x00000000003e782f */ /* 0x000fe400038c0000 */
[----:B------:R-:W-:Y:S01]  /*6a20*/  MOV R14, UR62 ;  /* 0x0000003e000e7c02 */ /* 0x000fe20008000f00 */
[----:B------:R-:W-:Y:S10]  /*6a30*/  ENDCOLLECTIVE ;  /* 0x000000000000791b */ /* 0x000ff40003800000 */
.L_x_123:
[----:B------:R-:W-:Y:S05]  /*6a40*/  BSYNC B0 ;  /* 0x0000000000007941 */ /* 0x000fea0003800000 */
.L_x_122:
[----:B------:R-:W-:Y:S05]  /*6a50*/  BRA `(.L_x_124) ;  /* 0xfffffff800f07947 */ /* 0x000fea000383ffff */
.L_x_115:
[----:B0-----:R0:W1:Y:S02]  /*6a60*/  SYNCS.PHASECHK.TRANS64.TRYWAIT P0, [R7+URZ], R2 ;  /* 0x00000002070075a7 */ /* 0x001064000800017f */
[----:B-1----:R-:W-:Y:S05]  /*6a70*/  @!P0 NANOSLEEP.SYNCS 0x989680 ;  /* 0x009896800000895d */ /* 0x002fea0003900000 */
[----:B------:R-:W1:Y:S02]  /*6a80*/  @!P0 SYNCS.PHASECHK.TRANS64 P0, [R7+URZ], R2 ;  /* 0x00000002070085a7 */ /* 0x000e64000800007f */
[----:B-1----:R-:W-:Y:S05]  /*6a90*/  @!P0 BRA `(.L_x_115) ;  /* 0xfffffffc00f08947 */ /* 0x002fea000383ffff */
[----:B------:R-:W-:Y:S05]  /*6aa0*/  BRA `(.L_x_125) ;  /* 0xfffffffc00307947 */ /* 0x000fea000383ffff */
.L_x_116:
[----:B0-----:R0:W1:Y:S02]  /*6ab0*/  SYNCS.PHASECHK.TRANS64.TRYWAIT P0, [R9+URZ], R4 ;  /* 0x00000004090075a7 */ /* 0x001064000800017f */
[----:B-1----:R-:W-:Y:S05]  /*6ac0*/  @!P0 NANOSLEEP.SYNCS 0x989680 ;  /* 0x009896800000895d */ /* 0x002fea0003900000 */
[----:B------:R-:W1:Y:S02]  /*6ad0*/  @!P0 SYNCS.PHASECHK.TRANS64 P0, [R9+URZ], R4 ;  /* 0x00000004090085a7 */ /* 0x000e64000800007f */
[----:B-1----:R-:W-:Y:S05]  /*6ae0*/  @!P0 BRA `(.L_x_116) ;  /* 0xfffffffc00f08947 */ /* 0x002fea000383ffff */
[----:B------:R-:W-:Y:S05]  /*6af0*/  BRA `(.L_x_126) ;  /* 0xfffffffc00387947 */ /* 0x000fea000383ffff */
.L_x_127:
[----:B------:R-:W-:-:S00]  /*6b00*/  BRA `(.L_x_127) ;  /* 0xfffffffc00fc7947 */ /* 0x000fc0000383ffff */
[----:B------:R-:W-:-:S00]  /*6b10*/  NOP ;  /* 0x0000000000007918 */ /* 0x000fc00000000000 */
        /* <DEDUP_REMOVED lines=14> */
.L_x_128:


//--------------------- .nv.global.init           --------------------------
	.section	.nv.global.init,"aw",@progbits
.nv.global.init:
	.type		$str$22,@object
	.size		$str$22,($str$23 - $str$22)
$str$22:
        /*0000*/ 	.byte	0x6b, 0x5f, 0x74, 0x69, 0x6c, 0x65, 0x5f, 0x63, 0x6f, 0x75, 0x6e, 0x74, 0x20, 0x3e, 0x3d, 0x20
        /*0010*/ 	.byte	0x31, 0x00
	.type		$str$23,@object
	.size		$str$23,(__unnamed_1 - $str$23)
$str$23:
        /*0012*/ 	.byte	0x2f, 0x74, 0x6d, 0x70, 0x2f, 0x63, 0x75, 0x74, 0x6c, 0x61, 0x73, 0x73, 0x5f, 0x73, 0x77, 0x65
        /*0022*/ 	.byte	0x65, 0x70, 0x5f, 0x73, 0x72, 0x63, 0x2f, 0x69, 0x6e, 0x63, 0x6c, 0x75, 0x64, 0x65, 0x2f, 0x63
        /*0032*/ 	.byte	0x75, 0x74, 0x6c, 0x61, 0x73, 0x73, 0x2f, 0x67, 0x65, 0x6d, 0x6d, 0x2f, 0x63, 0x6f, 0x6c, 0x6c
        /*0042*/ 	.byte	0x65, 0x63, 0x74, 0x69, 0x76, 0x65, 0x2f, 0x73, 0x6d, 0x39, 0x30, 0x5f, 0x6d, 0x6d, 0x61, 0x5f
        /*0052*/ 	.byte	0x74, 0x6d, 0x61, 0x5f, 0x67, 0x6d, 0x6d, 0x61, 0x5f, 0x73, 0x73, 0x5f, 0x77, 0x61, 0x72, 0x70
        /*0062*/ 	.byte	0x73, 0x70, 0x65, 0x63, 0x69, 0x61, 0x6c, 0x69, 0x7a, 0x65, 0x64, 0x2e, 0x68, 0x70, 0x70, 0x00
	.type		__unnamed_1,@object
	.size		__unnamed_1,(.L_0 - __unnamed_1)
__unnamed_1:
        /*0072*/ 	.byte	0x76, 0x6f, 0x69, 0x64, 0x20, 0x63, 0x75, 0x74, 0x6c, 0x61, 0x73, 0x73, 0x3a, 0x3a, 0x67, 0x65
        /* <DEDUP_REMOVED lines=176> */
        /*0b82*/ 	.byte	0x65, 0x3a, 0x3a, 0x69, 0x64, 0x65, 0x6e, 0x74, 0x69, 0x74, 0x79, 0x5d, 0x00
.L_0:


//--------------------- .nv.shared._ZN7cutlass13device_kernelINS_4gemm6kernel13GemmUniversalIN4cute5tupleIJiiiiEEENS1_10collective13CollectiveMmaINS1_34MainloopSm90TmaGmmaWarpSpecializedILi3ENS5_IJNS4_1CILi1EEESB_SB_EEENS1_35KernelTmaWarpSpecializedCooperativeEEENS5_IJNSA_ILi128EEENSA_ILi64EEESF_EEENS_10tfloat32_tENS5_IJlSB_lEEESI_SJ_NS4_8TiledMMAINS4_8MMA_AtomIJNS4_4SM904GMMA29MMA_64x64x8_F32TF32TF32_SS_TNILNSN_7ScaleInE1ELSP_1EEEEEENS4_6LayoutINS5_IJNSA_ILi2EEESB_SB_EEENS5_IJSB_NSA_ILi0EEESV_EEEEENS5_IJNS4_10UnderscoreESY_SY_EEEEENS4_13SM90_TMA_LOADENS4_14ComposedLayoutINS4_7SwizzleILi3ELi4ELi3EEENS4_18smem_ptr_flag_bitsILi32EEENSS_INS5_IJNSA_ILi8EEENSA_ILi32EEEEEENS5_IJS18_SB_EEEEEEEvNS4_8identityES11_S1C_vS1D_EENS_8epilogue10collective6detail29Sm90TmaWarpSpecializedAdapterINS1G_15DefaultEpilogueISI_SJ_SJ_NS1F_6thread17LinearCombinationISI_Li1EffLNS1K_9ScaleType4KindE0ELNS_15FloatRoundStyleE2ESI_EENS1_15EpilogueDefaultEEEEEvvEEEEvNT_6ParamsE --------------------------
	.section	.nv.shared._ZN7cutlass13device_kernelINS_4gemm6kernel13GemmUniversalIN4cute5tupleIJiiiiEEENS1_10collective13CollectiveMmaINS1_34MainloopSm90TmaGmmaWarpSpecializedILi3ENS5_IJNS4_1CILi1EEESB_SB_EEENS1_35KernelTmaWarpSpecializedCooperativeEEENS5_IJNSA_ILi128EEENSA_ILi64EEESF_EEENS_10tfloat32_tENS5_IJlSB_lEEESI_SJ_NS4_8TiledMMAINS4_8MMA_AtomIJNS4_4SM904GMMA29MMA_64x64x8_F32TF32TF32_SS_TNILNSN_7ScaleInE1ELSP_1EEEEEENS4_6LayoutINS5_IJNSA_ILi2EEESB_SB_EEENS5_IJSB_NSA_ILi0EEESV_EEEEENS5_IJNS4_10UnderscoreESY_SY_EEEEENS4_13SM90_TMA_LOADENS4_14ComposedLayoutINS4_7SwizzleILi3ELi4ELi3EEENS4_18smem_ptr_flag_bitsILi32EEENSS_INS5_IJNSA_ILi8EEENSA_ILi32EEEEEENS5_IJS18_SB_EEEEEEEvNS4_8identityES11_S1C_vS1D_EENS_8epilogue10collective6detail29Sm90TmaWarpSpecializedAdapterINS1G_15DefaultEpilogueISI_SJ_SJ_NS1F_6thread17LinearCombinationISI_Li1EffLNS1K_9ScaleType4KindE0ELNS_15FloatRoundStyleE2ESI_EENS1_15EpilogueDefaultEEEEEvvEEEEvNT_6ParamsE,"aw",@nobits
	.sectionflags	@""
	.align	16
	.zero		1024


//--------------------- .nv.shared.reserved.0     --------------------------
	.section	.nv.shared.reserved.0,"aw",@nobits
	.weak		__nv_reservedSMEM_offset_0_alias
	.size		__nv_reservedSMEM_offset_0_alias, 0, 0
	.other		__nv_reservedSMEM_offset_0_alias,@"STO_CUDA_RESERVED_SHARED STV_DEFAULT"
__nv_reservedSMEM_offset_0_alias:
	.zero		0


//--------------------- .nv.global                --------------------------
	.section	.nv.global,"aw",@nobits
.nv.global:
	.type		_ZN39_INTERNAL_5fb72a72_4_k_cu_661c2d76_60164cute1_E,@object
	.size		_ZN39_INTERNAL_5fb72a72_4_k_cu_661c2d76_60164cute1_E,(_ZN39_INTERNAL_5fb72a72_4_k_cu_661c2d76_60164cuda3std3__45__cpo6cbeginE - _ZN39_INTERNAL_5fb72a72_4_k_cu_661c2d76_60164cute1_E)
_ZN39_INTERNAL_5fb72a72_4_k_cu_661c2d76_60164cute1_E:
	.zero		1
	.type		_ZN39_INTERNAL_5fb72a72_4_k_cu_661c2d76_60164cuda3std3__45__cpo6cbeginE,@object
	.size		_ZN39_INTERNAL_5fb72a72_4_k_cu_661c2d76_60164cuda3std3__45__cpo6cbeginE,(_ZN39_INTERNAL_5fb72a72_4_k_cu_661c2d76_60164cuda3std3__48in_placeE - _ZN39_INTERNAL_5fb72a72_4_k_cu_661c2d76_60164cuda3std3__45__cpo6cbeginE)
_ZN39_INTERNAL_5fb72a72_4_k_cu_661c2d76_60164cuda3std3__45__cpo6cbeginE:
	.zero		1
	.type		_ZN39_INTERNAL_5fb72a72_4_k_cu_661c2d76_60164cuda3std3__48in_placeE,@object
	.size		_ZN39_INTERNAL_5fb72a72_4_k_cu_661c2d76_60164cuda3std3__48in_placeE,(_ZN39_INTERNAL_5fb72a72_4_k_cu_661c2d76_60164cuda3std6ranges3__45__cpo9iter_moveE - _ZN39_INTERNAL_5fb72a72_4_k_cu_661c2d76_60164cuda3std3__48in_placeE)
_ZN39_INTERNAL_5fb72a72_4_k_cu_661c2d76_60164cuda3std3__48in_placeE:
	.zero		1
	.type		_ZN39_INTERNAL_5fb72a72_4_k_cu_661c2d76_60164cuda3std6ranges3__45__cpo9iter_moveE,@object
	.size		_ZN39_INTERNAL_5fb72a72_4_k_cu_661c2d76_60164cuda3std6ranges3__45__cpo9iter_moveE,(_ZN39_INTERNAL_5fb72a72_4_k_cu_661c2d76_60164cuda3std3__45__cpo5beginE - _ZN39_INTERNAL_5fb72a72_4_k_cu_661c2d76_60164cuda3std6ranges3__45__cpo9iter_moveE)
_ZN39_INTERNAL_5fb72a72_4_k_cu_661c2d76_60164cuda3std6ranges3__45__cpo9iter_moveE:
	.zero		1
	.type		_ZN39_INTERNAL_5fb72a72_4_k_cu_661c2d76_60164cuda3std3__45__cpo5beginE,@object
	.size		_ZN39_INTERNAL_5fb72a72_4_k_cu_661c2d76_60164cuda3std3__45__cpo5beginE,(_ZN39_INTERNAL_5fb72a72_4_k_cu_661c2d76_60164cuda3std3__441_GLOBAL__N__5fb72a72_4_k_cu_661c2d76_60166ignoreE - _ZN39_INTERNAL_5fb72a72_4_k_cu_661c2d76_60164cuda3std3__45__cpo5beginE)
_ZN39_INTERNAL_5fb72a72_4_k_cu_661c2d76_60164cuda3std3__45__cpo5beginE:
	.zero		1
	.type		_ZN39_INTERNAL_5fb72a72_4_k_cu_661c2d76_60164cuda3std3__441_GLOBAL__N__5fb72a72_4_k_cu_661c2d76_60166ignoreE,@object
	.size		_ZN39_INTERNAL_5fb72a72_4_k_cu_661c2d76_60164cuda3std3__441_GLOBAL__N__5fb72a72_4_k_cu_661c2d76_60166ignoreE,(_ZN39_INTERNAL_5fb72a72_4_k_cu_661c2d76_60164cute7productE - _ZN39_INTERNAL_5fb72a72_4_k_cu_661c2d76_60164cuda3std3__441_GLOBAL__N__5fb72a72_4_k_cu_661c2d76_60166ignoreE)
_ZN39_INTERNAL_5fb72a72_4_k_cu_661c2d76_60164cuda3std3__441_GLOBAL__N__5fb72a72_4_k_cu_661c2d76_60166ignoreE:
	.zero		1
	.type		_ZN39_INTERNAL_5fb72a72_4_k_cu_661c2d76_60164cute7productE,@object
	.size		_ZN39_INTERNAL_5fb72a72_4_k_cu_661c2d76_60164cute7productE,(_ZN39_INTERNAL_5fb72a72_4_k_cu_661c2d76_60164cuda3std3__45__cpo3endE - _ZN39_INTERNAL_5fb72a72_4_k_cu_661c2d76_60164cute7productE)
_ZN39_INTERNAL_5fb72a72_4_k_cu_661c2d76_60164cute7productE:
	.zero		1
	.type		_ZN39_INTERNAL_5fb72a72_4_k_cu_661c2d76_60164cuda3std3__45__cpo3endE,@object
	.size		_ZN39_INTERNAL_5fb72a72_4_k_cu_661c2d76_60164cuda3std3__45__cpo3endE,(_ZN39_INTERNAL_5fb72a72_4_k_cu_661c2d76_60164cuda3std3__419piecewise_constructE - _ZN39_INTERNAL_5fb72a72_4_k_cu_661c2d76_60164cuda3std3__45__cpo3endE)
_ZN39_INTERNAL_5fb72a72_4_k_cu_661c2d76_60164cuda3std3__45__cpo3endE:
	.zero		1
	.type		_ZN39_INTERNAL_5fb72a72_4_k_cu_661c2d76_60164cuda3std3__419piecewise_constructE,@object
	.size		_ZN39_INTERNAL_5fb72a72_4_k_cu_661c2d76_60164cuda3std3__419piecewise_constructE,(_ZN39_INTERNAL_5fb72a72_4_k_cu_661c2d76_60164cuda3std3__45__cpo4cendE - _ZN39_INTERNAL_5fb72a72_4_k_cu_661c2d76_60164cuda3std3__419piecewise_constructE)
_ZN39_INTERNAL_5fb72a72_4_k_cu_661c2d76_60164cuda3std3__419piecewise_constructE:
	.zero		1
	.type		_ZN39_INTERNAL_5fb72a72_4_k_cu_661c2d76_60164cuda3std3__45__cpo4cendE,@object
	.size		_ZN39_INTERNAL_5fb72a72_4_k_cu_661c2d76_60164cuda3std3__45__cpo4cendE,(_ZN39_INTERNAL_5fb72a72_4_k_cu_661c2d76_60164cuda3std6ranges3__45__cpo4swapE - _ZN39_INTERNAL_5fb72a72_4_k_cu_661c2d76_60164cuda3std3__45__cpo4cendE)
_ZN39_INTERNAL_5fb72a72_4_k_cu_661c2d76_60164cuda3std3__45__cpo4cendE:
	.zero		1
	.type		_ZN39_INTERNAL_5fb72a72_4_k_cu_661c2d76_60164cuda3std6ranges3__45__cpo4swapE,@object
	.size		_ZN39_INTERNAL_5fb72a72_4_k_cu_661c2d76_60164cuda3std6ranges3__45__cpo4swapE,(.L_8 - _ZN39_INTERNAL_5fb72a72_4_k_cu_661c2d76_60164cuda3std6ranges3__45__cpo4swapE)
_ZN39_INTERNAL_5fb72a72_4_k_cu_661c2d76_60164cuda3std6ranges3__45__cpo4swapE:
	.zero		1
.L_8:


//--------------------- .nv.constant0._ZN7cutlass13device_kernelINS_4gemm6kernel13GemmUniversalIN4cute5tupleIJiiiiEEENS1_10collective13CollectiveMmaINS1_34MainloopSm90TmaGmmaWarpSpecializedILi3ENS5_IJNS4_1CILi1EEESB_SB_EEENS1_35KernelTmaWarpSpecializedCooperativeEEENS5_IJNSA_ILi128EEENSA_ILi64EEESF_EEENS_10tfloat32_tENS5_IJlSB_lEEESI_SJ_NS4_8TiledMMAINS4_8MMA_AtomIJNS4_4SM904GMMA29MMA_64x64x8_F32TF32TF32_SS_TNILNSN_7ScaleInE1ELSP_1EEEEEENS4_6LayoutINS5_IJNSA_ILi2EEESB_SB_EEENS5_IJSB_NSA_ILi0EEESV_EEEEENS5_IJNS4_10UnderscoreESY_SY_EEEEENS4_13SM90_TMA_LOADENS4_14ComposedLayoutINS4_7SwizzleILi3ELi4ELi3EEENS4_18smem_ptr_flag_bitsILi32EEENSS_INS5_IJNSA_ILi8EEENSA_ILi32EEEEEENS5_IJS18_SB_EEEEEEEvNS4_8identityES11_S1C_vS1D_EENS_8epilogue10collective6detail29Sm90TmaWarpSpecializedAdapterINS1G_15DefaultEpilogueISI_SJ_SJ_NS1F_6thread17LinearCombinationISI_Li1EffLNS1K_9ScaleType4KindE0ELNS_15FloatRoundStyleE2ESI_EENS1_15EpilogueDefaultEEEEEvvEEEEvNT_6ParamsE --------------------------
	.section	.nv.constant0._ZN7cutlass13device_kernelINS_4gemm6kernel13GemmUniversalIN4cute5tupleIJiiiiEEENS1_10collective13CollectiveMmaINS1_34MainloopSm90TmaGmmaWarpSpecializedILi3ENS5_IJNS4_1CILi1EEESB_SB_EEENS1_35KernelTmaWarpSpecializedCooperativeEEENS5_IJNSA_ILi128EEENSA_ILi64EEESF_EEENS_10tfloat32_tENS5_IJlSB_lEEESI_SJ_NS4_8TiledMMAINS4_8MMA_AtomIJNS4_4SM904GMMA29MMA_64x64x8_F32TF32TF32_SS_TNILNSN_7ScaleInE1ELSP_1EEEEEENS4_6LayoutINS5_IJNSA_ILi2EEESB_SB_EEENS5_IJSB_NSA_ILi0EEESV_EEEEENS5_IJNS4_10UnderscoreESY_SY_EEEEENS4_13SM90_TMA_LOADENS4_14ComposedLayoutINS4_7SwizzleILi3ELi4ELi3EEENS4_18smem_ptr_flag_bitsILi32EEENSS_INS5_IJNSA_ILi8EEENSA_ILi32EEEEEENS5_IJS18_SB_EEEEEEEvNS4_8identityES11_S1C_vS1D_EENS_8epilogue10collective6detail29Sm90TmaWarpSpecializedAdapterINS1G_15DefaultEpilogueISI_SJ_SJ_NS1F_6thread17LinearCombinationISI_Li1EffLNS1K_9ScaleType4KindE0ELNS_15FloatRoundStyleE2ESI_EENS1_15EpilogueDefaultEEEEEvvEEEEvNT_6ParamsE,"a",@progbits
	.sectionflags	@""
	.align	4
.nv.constant0._ZN7cutlass13device_kernelINS_4gemm6kernel13GemmUniversalIN4cute5tupleIJiiiiEEENS1_10collective13CollectiveMmaINS1_34MainloopSm90TmaGmmaWarpSpecializedILi3ENS5_IJNS4_1CILi1EEESB_SB_EEENS1_35KernelTmaWarpSpecializedCooperativeEEENS5_IJNSA_ILi128EEENSA_ILi64EEESF_EEENS_10tfloat32_tENS5_IJlSB_lEEESI_SJ_NS4_8TiledMMAINS4_8MMA_AtomIJNS4_4SM904GMMA29MMA_64x64x8_F32TF32TF32_SS_TNILNSN_7ScaleInE1ELSP_1EEEEEENS4_6LayoutINS5_IJNSA_ILi2EEESB_SB_EEENS5_IJSB_NSA_ILi0EEESV_EEEEENS5_IJNS4_10UnderscoreESY_SY_EEEEENS4_13SM90_TMA_LOADENS4_14ComposedLayoutINS4_7SwizzleILi3ELi4ELi3EEENS4_18smem_ptr_flag_bitsILi32EEENSS_INS5_IJNSA_ILi8EEENSA_ILi32EEEEEENS5_IJS18_SB_EEEEEEEvNS4_8identityES11_S1C_vS1D_EENS_8epilogue10collective6detail29Sm90TmaWarpSpecializedAdapterINS1G_15DefaultEpilogueISI_SJ_SJ_NS1F_6thread17LinearCombinationISI_Li1EffLNS1K_9ScaleType4KindE0ELNS_15FloatRoundStyleE2ESI_EENS1_15EpilogueDefaultEEEEEvvEEEEvNT_6ParamsE:
	.zero		1664


//--------------------- SYMBOLS --------------------------

	.type		.nv.reservedSmem.offset0,@object
	.size		.nv.reservedSmem.offset0,0x4
	.type		__assertfail,@function
